	.target	sm_90a

	.elftype	@"ET_EXEC"


//--------------------- .note.nv.tkinfo           --------------------------
	.section	.note.nv.tkinfo,"",@"SHT_NOTE"
	.sectionflags	@"SHF_NOTE_NV_TKINFO"
	.tkinfo
        /*0018*/ 	.word	0x00000002
        /*0030*/ 	.string	""
        /*0030*/ 	.string	"ptxas"
        /*0030*/ 	.string	"Cuda compilation tools, release 13.0, V13.0.88"
        /*0030*/ 	.string	"Build cuda_13.0.r13.0/compiler.36424714_0"
        /*0030*/ 	.string	"-v  -suppress-debug-info  -lineinfo  -arch sm_90a "



//--------------------- .note.nv.cuinfo           --------------------------
	.section	.note.nv.cuinfo,"",@"SHT_NOTE"
	.sectionflags	@"SHF_NOTE_NV_CUINFO"
        /*0018*/ 	.short	0x0002
        /*001a*/ 	.short	0x005a
        /*001c*/ 	.short	0x0082
	.zero		2


//--------------------- .nv.info                  --------------------------
	.section	.nv.info,"",@"SHT_CUDA_INFO"
	.align	4


	//----- nvinfo : EIATTR_REGCOUNT
	.align		4
        /*0000*/ 	.byte	0x04, 0x2f
        /*0002*/ 	.short	(.L_1 - .L_0)
	.align		4
.L_0:
        /*0004*/ 	.word	index@(gluon_wgmma)
        /*0008*/ 	.word	0x0000003a


	//----- nvinfo : EIATTR_FRAME_SIZE
	.align		4
.L_1:
        /*000c*/ 	.byte	0x04, 0x11
        /*000e*/ 	.short	(.L_3 - .L_2)
	.align		4
.L_2:
        /*0010*/ 	.word	index@(gluon_wgmma)
        /*0014*/ 	.word	0x00000000


	//----- nvinfo : EIATTR_MIN_STACK_SIZE
	.align		4
.L_3:
        /*0018*/ 	.byte	0x04, 0x12
        /*001a*/ 	.short	(.L_5 - .L_4)
	.align		4
.L_4:
        /*001c*/ 	.word	index@(gluon_wgmma)
        /*0020*/ 	.word	0x00000000
.L_5:


//--------------------- .nv.compat                --------------------------
	.section	.nv.compat,"",@"SHT_CUDA_COMPAT_INFO"
	.align	4
        /*0000*/ 	.byte	0x02, 0x09, 0x01, 0x00, 0x02, 0x02, 0x04, 0x00, 0x02, 0x05, 0x05, 0x00, 0x03, 0x07, 0x01, 0x01
        /*0010*/ 	.byte	0x02, 0x03, 0x03, 0x00, 0x02, 0x06, 0x01, 0x00, 0x04, 0x0b, 0x08, 0x00, 0x00, 0x00, 0x00, 0x00
        /*0020*/ 	.byte	0x00, 0x00, 0x00, 0x00


//--------------------- .nv.info.gluon_wgmma      --------------------------
	.section	.nv.info.gluon_wgmma,"",@"SHT_CUDA_INFO"
	.sectionflags	@""
	.align	4


	//----- nvinfo : EIATTR_CUDA_API_VERSION
	.align		4
        /*0000*/ 	.byte	0x04, 0x37
        /*0002*/ 	.short	(.L_7 - .L_6)
.L_6:
        /*0004*/ 	.word	0x00000082


	//----- nvinfo : EIATTR_KPARAM_INFO
	.align		4
.L_7:
        /*0008*/ 	.byte	0x04, 0x17
        /*000a*/ 	.short	(.L_9 - .L_8)
.L_8:
        /*000c*/ 	.word	0x00000000
        /*0010*/ 	.short	0x000a
        /*0012*/ 	.short	0x0048
        /*0014*/ 	.byte	0x00, 0xf4, 0x21, 0x00


	//----- nvinfo : EIATTR_KPARAM_INFO
	.align		4
.L_9:
        /*0018*/ 	.byte	0x04, 0x17
        /*001a*/ 	.short	(.L_11 - .L_10)
.L_10:
        /*001c*/ 	.word	0x00000000
        /*0020*/ 	.short	0x0009
        /*0022*/ 	.short	0x0040
        /*0024*/ 	.byte	0x00, 0xf4, 0x21, 0x00


	//----- nvinfo : EIATTR_KPARAM_INFO
	.align		4
.L_11:
        /*0028*/ 	.byte	0x04, 0x17
        /*002a*/ 	.short	(.L_13 - .L_12)
.L_12:
        /*002c*/ 	.word	0x00000000
        /*0030*/ 	.short	0x0008
        /*0032*/ 	.short	0x0038
        /*0034*/ 	.byte	0x00, 0xf0, 0x21, 0x00


	//----- nvinfo : EIATTR_KPARAM_INFO
	.align		4
.L_13:
        /*0038*/ 	.byte	0x04, 0x17
        /*003a*/ 	.short	(.L_15 - .L_14)
.L_14:
        /*003c*/ 	.word	0x00000000
        /*0040*/ 	.short	0x0007
        /*0042*/ 	.short	0x0030
        /*0044*/ 	.byte	0x00, 0xf0, 0x21, 0x00


	//----- nvinfo : EIATTR_KPARAM_INFO
	.align		4
.L_15:
        /*0048*/ 	.byte	0x04, 0x17
        /*004a*/ 	.short	(.L_17 - .L_16)
.L_16:
        /*004c*/ 	.word	0x00000000
        /*0050*/ 	.short	0x0006
        /*0052*/ 	.short	0x0028
        /*0054*/ 	.byte	0x00, 0xf0, 0x21, 0x00


	//----- nvinfo : EIATTR_KPARAM_INFO
	.align		4
.L_17:
        /*0058*/ 	.byte	0x04, 0x17
        /*005a*/ 	.short	(.L_19 - .L_18)
.L_18:
        /*005c*/ 	.word	0x00000000
        /*0060*/ 	.short	0x0005
        /*0062*/ 	.short	0x0020
        /*0064*/ 	.byte	0x00, 0xf0, 0x11, 0x00


	//----- nvinfo : EIATTR_KPARAM_INFO
	.align		4
.L_19:
        /*0068*/ 	.byte	0x04, 0x17
        /*006a*/ 	.short	(.L_21 - .L_20)
.L_20:
        /*006c*/ 	.word	0x00000000
        /*0070*/ 	.short	0x0004
        /*0072*/ 	.short	0x001c
        /*0074*/ 	.byte	0x00, 0xf0, 0x11, 0x00


	//----- nvinfo : EIATTR_KPARAM_INFO
	.align		4
.L_21:
        /*0078*/ 	.byte	0x04, 0x17
        /*007a*/ 	.short	(.L_23 - .L_22)
.L_22:
        /*007c*/ 	.word	0x00000000
        /*0080*/ 	.short	0x0003
        /*0082*/ 	.short	0x0018
        /*0084*/ 	.byte	0x00, 0xf0, 0x11, 0x00


	//----- nvinfo : EIATTR_KPARAM_INFO
	.align		4
.L_23:
        /*0088*/ 	.byte	0x04, 0x17
        /*008a*/ 	.short	(.L_25 - .L_24)
.L_24:
        /*008c*/ 	.word	0x00000000
        /*0090*/ 	.short	0x0002
        /*0092*/ 	.short	0x0010
        /*0094*/ 	.byte	0x00, 0xf4, 0x21, 0x00


	//----- nvinfo : EIATTR_KPARAM_INFO
	.align		4
.L_25:
        /*0098*/ 	.byte	0x04, 0x17
        /*009a*/ 	.short	(.L_27 - .L_26)
.L_26:
        /*009c*/ 	.word	0x00000000
        /*00a0*/ 	.short	0x0001
        /*00a2*/ 	.short	0x0008
        /*00a4*/ 	.byte	0x00, 0xf4, 0x21, 0x00


	//----- nvinfo : EIATTR_KPARAM_INFO
	.align		4
.L_27:
        /*00a8*/ 	.byte	0x04, 0x17
        /*00aa*/ 	.short	(.L_29 - .L_28)
.L_28:
        /*00ac*/ 	.word	0x00000000
        /*00b0*/ 	.short	0x0000
        /*00b2*/ 	.short	0x0000
        /*00b4*/ 	.byte	0x00, 0xf4, 0x21, 0x00


	//----- nvinfo : EIATTR_SPARSE_MMA_MASK
	.align		4
.L_29:
        /*00b8*/ 	.byte	0x03, 0x50
        /*00ba*/ 	.short	0x0000


	//----- nvinfo : EIATTR_MAXREG_COUNT
	.align		4
        /*00bc*/ 	.byte	0x03, 0x1b
        /*00be*/ 	.short	0x00ff


	//----- nvinfo : EIATTR_NUM_BARRIERS
	.align		4
        /*00c0*/ 	.byte	0x02, 0x4c
        /*00c2*/ 	.byte	0x01
	.zero		1


	//----- nvinfo : EIATTR_MERCURY_ISA_VERSION
	.align		4
        /*00c4*/ 	.byte	0x03, 0x5f
        /*00c6*/ 	.short	0x0101


	//----- nvinfo : EIATTR_INT_WARP_WIDE_INSTR_OFFSETS
	.align		4
        /*00c8*/ 	.byte	0x04, 0x31
        /*00ca*/ 	.short	(.L_31 - .L_30)


	//   ....[0]....
.L_30:
        /*00cc*/ 	.word	0x00001300


	//   ....[1]....
        /*00d0*/ 	.word	0x00001390


	//   ....[2]....
        /*00d4*/ 	.word	0x000016a0


	//   ....[3]....
        /*00d8*/ 	.word	0x000016b0


	//   ....[4]....
        /*00dc*/ 	.word	0x000016c0


	//   ....[5]....
        /*00e0*/ 	.word	0x000016d0


	//   ....[6]....
        /*00e4*/ 	.word	0x00001c50


	//   ....[7]....
        /*00e8*/ 	.word	0x00001c60


	//----- nvinfo : EIATTR_COOP_GROUP_MASK_REGIDS
	.align		4
.L_31:
        /*00ec*/ 	.byte	0x04, 0x29
        /*00ee*/ 	.short	(.L_33 - .L_32)


	//   ....[0]....
.L_32:
        /*00f0*/ 	.word	0xffffffff


	//   ....[1]....
        /*00f4*/ 	.word	0xffffffff


	//   ....[2]....
        /*00f8*/ 	.word	0xffffffff


	//----- nvinfo : EIATTR_COOP_GROUP_INSTR_OFFSETS
	.align		4
.L_33:
        /*00fc*/ 	.byte	0x04, 0x28
        /*00fe*/ 	.short	(.L_35 - .L_34)


	//   ....[0]....
.L_34:
        /*0100*/ 	.word	0x00000150


	//   ....[1]....
        /*0104*/ 	.word	0x00000720


	//   ....[2]....
        /*0108*/ 	.word	0x00000cd0


	//----- nvinfo : EIATTR_MBARRIER_INSTR_OFFSETS
	.align		4
.L_35:
        /*010c*/ 	.byte	0x04, 0x39
        /*010e*/ 	.short	(.L_37 - .L_36)


	//   ....[0]....
.L_36:
        /*0110*/ 	.word	0x00001450
        /*0114*/ 	.word	0x000000ff
        /*0118*/ 	.word	0x00006000
        /*011c*/ 	.short	0x0100
        /*011e*/ 	.byte	0x0c
	.zero		1


	//   ....[1]....
        /*0120*/ 	.word	0x000017e0
        /*0124*/ 	.word	0x000000ff
        /*0128*/ 	.word	0x00006000
        /*012c*/ 	.short	0x010a
        /*012e*/ 	.byte	0x0c
	.zero		1


	//   ....[2]....
        /*0130*/ 	.word	0x00001af0
        /*0134*/ 	.word	0x000000ff
        /*0138*/ 	.word	0x00006000
        /*013c*/ 	.short	0x0108
        /*013e*/ 	.byte	0x0c
	.zero		1


	//   ....[3]....
        /*0140*/ 	.word	0x00001cf0
        /*0144*/ 	.word	0x000000ff
        /*0148*/ 	.word	0x00006000
        /*014c*/ 	.short	0x010a
        /*014e*/ 	.byte	0x0c
	.zero		1


	//----- nvinfo : EIATTR_NUM_MBARRIERS
	.align		4
.L_37:
        /*0150*/ 	.byte	0x03, 0x38
        /*0152*/ 	.short	0x0001


	//----- nvinfo : EIATTR_EXIT_INSTR_OFFSETS
	.align		4
        /*0154*/ 	.byte	0x04, 0x1c
        /*0156*/ 	.short	(.L_39 - .L_38)


	//   ....[0]....
.L_38:
        /*0158*/ 	.word	0x00001ce0


	//----- nvinfo : EIATTR_REQNTID
	.align		4
.L_39:
        /*015c*/ 	.byte	0x04, 0x10
        /*015e*/ 	.short	(.L_41 - .L_40)
.L_40:
        /*0160*/ 	.word	0x00000100
        /*0164*/ 	.word	0x00000001
        /*0168*/ 	.word	0x00000001


	//----- nvinfo : EIATTR_CRS_STACK_SIZE
	.align		4
.L_41:
        /*016c*/ 	.byte	0x04, 0x1e
        /*016e*/ 	.short	(.L_43 - .L_42)
.L_42:
        /*0170*/ 	.word	0x00000000


	//----- nvinfo : EIATTR_CBANK_PARAM_SIZE
	.align		4
.L_43:
        /*0174*/ 	.byte	0x03, 0x19
        /*0176*/ 	.short	0x0050


	//----- nvinfo : EIATTR_PARAM_CBANK
	.align		4
        /*0178*/ 	.byte	0x04, 0x0a
        /*017a*/ 	.short	(.L_45 - .L_44)
	.align		4
.L_44:
        /*017c*/ 	.word	index@(.nv.constant0.gluon_wgmma)
        /*0180*/ 	.short	0x0210
        /*0182*/ 	.short	0x0050


	//----- nvinfo : EIATTR_SW_WAR
	.align		4
.L_45:
        /*0184*/ 	.byte	0x04, 0x36
        /*0186*/ 	.short	(.L_47 - .L_46)
.L_46:
        /*0188*/ 	.word	0x00000008
.L_47:


//--------------------- .nv.callgraph             --------------------------
	.section	.nv.callgraph,"",@"SHT_CUDA_CALLGRAPH"
	.align	4
	.sectionentsize	8
	.align		4
        /*0000*/ 	.word	0x00000000
	.align		4
        /*0004*/ 	.word	0xffffffff
	.align		4
        /*0008*/ 	.word	0x00000000
	.align		4
        /*000c*/ 	.word	0xfffffffe
	.align		4
        /*0010*/ 	.word	0x00000000
	.align		4
        /*0014*/ 	.word	0xfffffffd
	.align		4
        /*0018*/ 	.word	0x00000000
	.align		4
        /*001c*/ 	.word	0xfffffffc


//--------------------- .text.gluon_wgmma         --------------------------
	.section	.text.gluon_wgmma,"ax",@progbits
	.align	128
        .global         gluon_wgmma
        .type           gluon_wgmma,@function
        .size           gluon_wgmma,(.L_x_52 - gluon_wgmma)
        .other          gluon_wgmma,@"STO_CUDA_ENTRY STV_DEFAULT"
gluon_wgmma:
.text.gluon_wgmma:
[----:B------:R-:W-:Y:S01]  /*0000*/  LDC R1, c[0x0][0x28] ;  /* 0x00000a00ff017b82 */ /* 0x000fe20000000800 */
[----:B------:R-:W1:Y:S07]  /*0010*/  S2R R0, SR_TID.X ;  /* 0x0000000000007919 */ /* 0x000e6e0000002100 */
[----:B------:R-:W2:Y:S01]  /*0020*/  S2UR UR4, SR_CgaCtaId ;  /* 0x00000000000479c3 */ /* 0x000ea20000008800 */
[----:B------:R-:W-:Y:S01]  /*0030*/  UMOV UR12, 0x400 ;  /* 0x00000400000c7882 */ /* 0x000fe20000000000 */
[----:B------:R-:W-:Y:S01]  /*0040*/  ULDC UR6, c[0x0][0xc] ;  /* 0x0000030000067ab9 */ /* 0x000fe20000000800 */
[----:B------:R-:W-:Y:S01]  /*0050*/  ULDC.64 UR18, c[0x0][0x250] ;  /* 0x0000940000127ab9 */ /* 0x000fe20000000a00 */
[----:B------:R-:W-:Y:S04]  /*0060*/  BSSY B0, `(.L_x_0) ;  /* 0x000001e000007945 */ /* 0x000fe80003800000 */
[----:B------:R-:W3:Y:S08]  /*0070*/  LDC R2, c[0x0][0x228] ;  /* 0x00008a00ff027b82 */ /* 0x000ef00000000800 */
[----:B------:R-:W4:Y:S08]  /*0080*/  LDC R10, c[0x0][0x230] ;  /* 0x00008c00ff0a7b82 */ /* 0x000f300000000800 */
[----:B------:R-:W-:Y:S01]  /*0090*/  S2UR UR38, SR_CTAID.Y ;  /* 0x00000000002679c3 */ /* 0x000fe20000002600 */
[----:B--2---:R-:W-:-:S03]  /*00a0*/  ULEA UR12, UR4, UR12, 0x18 ;  /* 0x0000000c040c7291 */ /* 0x004fc6000f8ec03f */
[----:B------:R-:W-:Y:S01]  /*00b0*/  ULDC UR4, c[0x0][0x10] ;  /* 0x0000040000047ab9 */ /* 0x000fe20000000800 */
[----:B-1----:R-:W-:-:S03]  /*00c0*/  LOP3.LUT R6, R0, 0xff, RZ, 0xc0, !PT ;  /* 0x000000ff00067812 */ /* 0x002fc600078ec0ff */
[----:B------:R-:W1:Y:S01]  /*00d0*/  S2UR UR5, SR_CTAID.Z ;  /* 0x00000000000579c3 */ /* 0x000e620000002700 */
[----:B---3--:R-:W-:Y:S01]  /*00e0*/  VIADD R2, R2, 0xffffffff ;  /* 0xffffffff02027836 */ /* 0x008fe20000000000 */
[C---:B------:R-:W-:Y:S02]  /*00f0*/  ISETP.GE.U32.AND P0, PT, R6.reuse, 0x20, PT ;  /* 0x000000200600780c */ /* 0x040fe40003f06070 */
[C---:B------:R-:W-:Y:S02]  /*0100*/  ISETP.NE.U32.AND P2, PT, R6.reuse, RZ, PT ;  /* 0x000000ff0600720c */ /* 0x040fe40003f45070 */
[----:B------:R-:W-:Y:S02]  /*0110*/  LEA R14, R6, UR12, 0x2 ;  /* 0x0000000c060e7c11 */ /* 0x000fe4000f8e10ff */
[----:B------:R-:W2:Y:S01]  /*0120*/  S2UR UR39, SR_CTAID.X ;  /* 0x00000000002779c3 */ /* 0x000ea20000002500 */
[----:B----4-:R-:W-:-:S06]  /*0130*/  VIADD R11, R10, 0xffffffff ;  /* 0xffffffff0a0b7836 */ /* 0x010fcc0000000000 */
[----:B------:R3:W-:Y:S01]  /*0140*/  @!P0 STS [R14], RZ ;  /* 0x000000ff0e008388 */ /* 0x0007e20000000800 */
[----:B------:R-:W-:-:S03]  /*0150*/  NOP ;  /* 0x0000000000007918 */ /* 0x000fc60000000000 */
[----:B------:R3:W-:Y:S01]  /*0160*/  @!P2 STS [UR12+0x24], R2 ;  /* 0x00002402ff00a988 */ /* 0x0007e2000800080c */
[----:B-1----:R-:W-:-:S03]  /*0170*/  UIMAD UR4, UR5, UR4, UR38 ;  /* 0x00000004050472a4 */ /* 0x002fc6000f8e0226 */
[----:B------:R3:W-:Y:S01]  /*0180*/  @!P2 STS [UR12+0x20], R11 ;  /* 0x0000200bff00a988 */ /* 0x0007e2000800080c */
[----:B--2---:R-:W-:-:S04]  /*0190*/  UIMAD UR4, UR4, UR6, UR39 ;  /* 0x00000006040472a4 */ /* 0x004fc8000f8e0227 */
[----:B------:R-:W-:-:S04]  /*01a0*/  UIMAD UR4, UR4, 0x180, URZ ;  /* 0x00000180040478a4 */ /* 0x000fc8000f8e023f */
[----:B------:R-:W-:-:S04]  /*01b0*/  UIADD3 UR14, UP0, UR4, UR18, URZ ;  /* 0x00000012040e7290 */ /* 0x000fc8000ff1e03f */
[----:B------:R-:W-:Y:S01]  /*01c0*/  ULEA.HI.X.SX32 UR15, UR4, UR19, 0x1, UP0 ;  /* 0x00000013040f7291 */ /* 0x000fe200080f0e3f */
[----:B---3--:R-:W-:Y:S11]  /*01d0*/  @P2 BRA `(.L_x_1) ;  /* 0x0000000000182947 */ /* 0x008ff60003800000 */
[----:B------:R-:W1:Y:S01]  /*01e0*/  LDS R3, [UR12+0x8] ;  /* 0x0000080cff037984 */ /* 0x000e620008000800 */
[----:B------:R-:W2:Y:S01]  /*01f0*/  LDC.64 R8, c[0x0][0x210] ;  /* 0x00008400ff087b82 */ /* 0x000ea20000000a00 */
[----:B------:R-:W-:Y:S02]  /*0200*/  IMAD.MOV.U32 R4, RZ, RZ, 0x70 ;  /* 0x00000070ff047424 */ /* 0x000fe400078e00ff */
[----:B--2---:R2:W-:Y:S03]  /*0210*/  STS.64 [UR12], R8 ;  /* 0x00000008ff007988 */ /* 0x0045e60008000a0c */
[----:B-1----:R-:W-:-:S05]  /*0220*/  LOP3.LUT R3, R3, 0x10, R4, 0xd8, !PT ;  /* 0x0000001003037812 */ /* 0x002fca00078ed804 */
[----:B------:R2:W-:Y:S02]  /*0230*/  STS [UR12+0x8], R3 ;  /* 0x00000803ff007988 */ /* 0x0005e4000800080c */
.L_x_1:
[----:B------:R-:W-:Y:S05]  /*0240*/  BSYNC B0 ;  /* 0x0000000000007941 */ /* 0x000fea0003800000 */
.L_x_0:
[----:B------:R-:W-:Y:S04]  /*0250*/  BSSY B0, `(.L_x_2) ;  /* 0x000000a000007945 */ /* 0x000fe80003800000 */
[----:B------:R-:W-:Y:S05]  /*0260*/  @P2 BRA `(.L_x_3) ;  /* 0x0000000000202947 */ /* 0x000fea0003800000 */
[----:B--2---:R-:W1:Y:S01]  /*0270*/  LDS R3, [UR12+0x34] ;  /* 0x0000340cff037984 */ /* 0x004e620008000800 */
[----:B------:R-:W-:Y:S02]  /*0280*/  IMAD.MOV.U32 R4, RZ, RZ, 0x3f000000 ;  /* 0x3f000000ff047424 */ /* 0x000fe400078e00ff */
[----:B------:R-:W-:Y:S01]  /*0290*/  @!P2 IMAD.MOV.U32 R5, RZ, RZ, 0x3f ;  /* 0x0000003fff05a424 */ /* 0x000fe200078e00ff */
[----:B------:R-:W2:Y:S02]  /*02a0*/  @!P2 LDS R8, [UR12+0x38] ;  /* 0x0000380cff08a984 */ /* 0x000ea40008000800 */
[----:B-1----:R-:W-:Y:S02]  /*02b0*/  LOP3.LUT R3, R3, 0xff000000, R4, 0xb8, !PT ;  /* 0xff00000003037812 */ /* 0x002fe400078eb804 */
[----:B--2---:R-:W-:-:S03]  /*02c0*/  @!P2 LOP3.LUT R4, R8, 0xff, R5, 0xb8, !PT ;  /* 0x000000ff0804a812 */ /* 0x004fc600078eb805 */
[----:B------:R1:W-:Y:S04]  /*02d0*/  STS [UR12+0x34], R3 ;  /* 0x00003403ff007988 */ /* 0x0003e8000800080c */
[----:B------:R1:W-:Y:S02]  /*02e0*/  @!P2 STS [UR12+0x38], R4 ;  /* 0x00003804ff00a988 */ /* 0x0003e4000800080c */
.L_x_3:
[----:B------:R-:W-:Y:S05]  /*02f0*/  BSYNC B0 ;  /* 0x0000000000007941 */ /* 0x000fea0003800000 */
.L_x_2:
[----:B------:R-:W-:Y:S04]  /*0300*/  BSSY B0, `(.L_x_4) ;  /* 0x000000e000007945 */ /* 0x000fe80003800000 */
[----:B------:R-:W-:Y:S05]  /*0310*/  @P2 BRA `(.L_x_5) ;  /* 0x0000000000302947 */ /* 0x000fea0003800000 */
[----:B-1----:R-:W1:Y:S01]  /*0320*/  LDS R4, [UR12+0x34] ;  /* 0x0000340cff047984 */ /* 0x002e620008000800 */
[----:B------:R-:W3:Y:S03]  /*0330*/  LDC.64 R12, c[0x0][0x238] ;  /* 0x00008e00ff0c7b82 */ /* 0x000ee60000000a00 */
[----:B--2---:R-:W2:Y:S01]  /*0340*/  LDS R3, [UR12+0x1c] ;  /* 0x00001c0cff037984 */ /* 0x004ea20008000800 */
[C---:B---3--:R-:W-:Y:S01]  /*0350*/  SHF.L.U64.HI R8, R12.reuse, 0x1, R13 ;  /* 0x000000010c087819 */ /* 0x048fe2000001020d */
[----:B------:R-:W-:-:S03]  /*0360*/  IMAD.SHL.U32 R5, R12, 0x2, RZ ;  /* 0x000000020c057824 */ /* 0x000fc600078e00ff */
[--C-:B------:R-:W-:Y:S02]  /*0370*/  SHF.R.U32.HI R12, RZ, 0x4, R8.reuse ;  /* 0x00000004ff0c7819 */ /* 0x100fe40000011608 */
[----:B------:R-:W-:-:S05]  /*0380*/  SHF.R.U64 R5, R5, 0x4, R8 ;  /* 0x0000000405057819 */ /* 0x000fca0000001208 */
[----:B------:R3:W-:Y:S01]  /*0390*/  STS [UR12+0xc], R5 ;  /* 0x00000c05ff007988 */ /* 0x0007e2000800080c */
[----:B-1----:R-:W-:Y:S02]  /*03a0*/  LOP3.LUT R4, R4, 0x7, RZ, 0xb8, !PT ;  /* 0x0000000704047812 */ /* 0x002fe400078eb8ff */
[----:B--2---:R-:W-:-:S03]  /*03b0*/  LOP3.LUT R3, R3, 0xf, R12, 0xb8, !PT ;  /* 0x0000000f03037812 */ /* 0x004fc600078eb80c */
[----:B------:R3:W-:Y:S04]  /*03c0*/  STS [UR12+0x34], R4 ;  /* 0x00003404ff007988 */ /* 0x0007e8000800080c */
[----:B------:R3:W-:Y:S02]  /*03d0*/  STS [UR12+0x1c], R3 ;  /* 0x00001c03ff007988 */ /* 0x0007e4000800080c */
.L_x_5:
[----:B------:R-:W-:Y:S05]  /*03e0*/  BSYNC B0 ;  /* 0x0000000000007941 */ /* 0x000fea0003800000 */
.L_x_4:
[----:B------:R-:W-:Y:S04]  /*03f0*/  BSSY B1, `(.L_x_6) ;  /* 0x000001b000017945 */ /* 0x000fe80003800000 */
[----:B------:R-:W-:Y:S01]  /*0400*/  BSSY B0, `(.L_x_7) ;  /* 0x0000016000007945 */ /* 0x000fe20003800000 */
[----:B------:R-:W-:-:S03]  /*0410*/  IMAD.MOV.U32 R7, RZ, RZ, RZ ;  /* 0x000000ffff077224 */ /* 0x000fc600078e00ff */
[----:B------:R-:W-:Y:S05]  /*0420*/  @P2 BRA `(.L_x_8) ;  /* 0x0000000000202947 */ /* 0x000fea0003800000 */
[----:B-123--:R-:W1:Y:S02]  /*0430*/  LDS R3, [UR12+0x34] ;  /* 0x0000340cff037984 */ /* 0x00ee640008000800 */
[----:B-1----:R-:W-:-:S05]  /*0440*/  LOP3.LUT R3, R3, 0x38, RZ, 0xb8, !PT ;  /* 0x0000003803037812 */ /* 0x002fca00078eb8ff */
[----:B------:R1:W-:Y:S01]  /*0450*/  STS [UR12+0x34], R3 ;  /* 0x00003403ff007988 */ /* 0x0003e2000800080c */
[----:B------:R-:W-:Y:S05]  /*0460*/  @P2 BRA `(.L_x_9) ;  /* 0x0000000000202947 */ /* 0x000fea0003800000 */
[----:B-1----:R-:W1:Y:S01]  /*0470*/  LDS R3, [UR12+0x8] ;  /* 0x0000080cff037984 */ /* 0x002e620008000800 */
[----:B------:R-:W-:-:S05]  /*0480*/  IMAD.MOV.U32 R4, RZ, RZ, 0x780 ;  /* 0x00000780ff047424 */ /* 0x000fca00078e00ff */
[----:B-1----:R-:W-:-:S05]  /*0490*/  LOP3.LUT R3, R3, 0x500, R4, 0xd8, !PT ;  /* 0x0000050003037812 */ /* 0x002fca00078ed804 */
[----:B------:R4:W-:Y:S02]  /*04a0*/  STS [UR12+0x8], R3 ;  /* 0x00000803ff007988 */ /* 0x0009e4000800080c */
.L_x_8:
[----:B------:R-:W-:Y:S05]  /*04b0*/  @P2 BRA `(.L_x_10) ;  /* 0x0000000000282947 */ /* 0x000fea0003800000 */
[----:B-1234-:R-:W1:Y:S02]  /*04c0*/  LDS R3, [UR12+0x8] ;  /* 0x0000080cff037984 */ /* 0x01ee640008000800 */
[----:B-1----:R-:W-:-:S05]  /*04d0*/  LOP3.LUT R3, R3, 0x1800, RZ, 0xb8, !PT ;  /* 0x0000180003037812 */ /* 0x002fca00078eb8ff */
[----:B------:R2:W-:Y:S02]  /*04e0*/  STS [UR12+0x8], R3 ;  /* 0x00000803ff007988 */ /* 0x0005e4000800080c */
.L_x_9:
[----:B------:R-:W-:Y:S05]  /*04f0*/  @P2 BREAK B0 ;  /* 0x0000000000002942 */ /* 0x000fea0003800000 */
[----:B------:R-:W-:Y:S05]  /*0500*/  @P2 BRA `(.L_x_11) ;  /* 0x0000000000242947 */ /* 0x000fea0003800000 */
[----:B------:R-:W3:Y:S01]  /*0510*/  LDS R4, [UR12+0x8] ;  /* 0x0000080cff047984 */ /* 0x000ee20008000800 */
[----:B-12---:R-:W-:-:S05]  /*0520*/  IMAD.MOV.U32 R3, RZ, RZ, 0x6000 ;  /* 0x00006000ff037424 */ /* 0x006fca00078e00ff */
[----:B---3--:R-:W-:-:S04]  /*0530*/  LOP3.LUT R3, R4, 0x6000, R3, 0xd8, !PT ;  /* 0x0000600004037812 */ /* 0x008fc800078ed803 */
[----:B------:R-:W-:-:S05]  /*0540*/  LOP3.LUT R3, R3, 0x400000, RZ, 0xb8, !PT ;  /* 0x0040000003037812 */ /* 0x000fca00078eb8ff */
[----:B------:R5:W-:Y:S02]  /*0550*/  STS [UR12+0x8], R3 ;  /* 0x00000803ff007988 */ /* 0x000be4000800080c */
.L_x_10:
[----:B------:R-:W-:Y:S05]  /*0560*/  BSYNC B0 ;  /* 0x0000000000007941 */ /* 0x000fea0003800000 */
.L_x_7:
[----:B-12345:R-:W1:Y:S02]  /*0570*/  @!P2 LDS R3, [UR12+0x8] ;  /* 0x0000080cff03a984 */ /* 0x03ee640008000800 */
[----:B-1----:R-:W-:-:S05]  /*0580*/  @!P2 LOP3.LUT R3, R3, 0x8000, RZ, 0xb8, !PT ;  /* 0x000080000303a812 */ /* 0x002fca00078eb8ff */
[----:B------:R3:W-:Y:S02]  /*0590*/  @!P2 STS [UR12+0x8], R3 ;  /* 0x00000803ff00a988 */ /* 0x0007e4000800080c */
.L_x_11:
[----:B------:R-:W-:Y:S05]  /*05a0*/  BSYNC B1 ;  /* 0x0000000000017941 */ /* 0x000fea0003800000 */
.L_x_6:
[----:B------:R-:W-:Y:S05]  /*05b0*/  WARPSYNC.ALL ;  /* 0x0000000000007948 */ /* 0x000fea0003800000 */
[----:B-123--:R-:W1:Y:S02]  /*05c0*/  LDC R3, c[0x0][0x22c] ;  /* 0x00008b00ff037b82 */ /* 0x00ee640000000800 */
[----:B-1----:R-:W-:Y:S01]  /*05d0*/  VIADD R3, R3, 0xffffffff ;  /* 0xffffffff03037836 */ /* 0x002fe20000000000 */
[----:B------:R-:W-:Y:S06]  /*05e0*/  @P0 BRA `(.L_x_12) ;  /* 0x0000000000280947 */ /* 0x000fec0003800000 */
[----:B------:R-:W1:Y:S01]  /*05f0*/  S2R R4, SR_LANEID ;  /* 0x0000000000047919 */ /* 0x000e620000000000 */
[----:B------:R-:W-:Y:S05]  /*0600*/  WARPSYNC.ALL ;  /* 0x0000000000007948 */ /* 0x000fea0003800000 */
[----:B-1----:R-:W-:-:S05]  /*0610*/  IMAD.SHL.U32 R8, R4, 0x4, RZ ;  /* 0x0000000404087824 */ /* 0x002fca00078e00ff */
[----:B------:R-:W1:Y:S01]  /*0620*/  LDS R9, [R8+UR12] ;  /* 0x0000000c08097984 */ /* 0x000e620008000800 */
[----:B------:R-:W-:-:S05]  /*0630*/  IADD3 R4, P1, R8, UR14, RZ ;  /* 0x0000000e08047c10 */ /* 0x000fca000ff3e0ff */
[----:B------:R-:W-:-:S05]  /*0640*/  IMAD.X R5, RZ, RZ, UR15, P1 ;  /* 0x0000000fff057e24 */ /* 0x000fca00088e06ff */
[----:B-1----:R1:W2:Y:S01]  /*0650*/  ATOMG.E.EXCH.STRONG.GPU PT, RZ, [R4], R9 ;  /* 0x0000000904ff73a8 */ /* 0x0022a200041ee100 */
[----:B------:R-:W-:-:S04]  /*0660*/  DEPBAR {5,4,3,2,1,0} ;  /* 0x0000003f0000791a */ /* 0x000fc80000000000 */
[----:B------:R1:W-:Y:S01]  /*0670*/  UTMACCTL.IV [UR14] ;  /* 0x000000000e0079b9 */ /* 0x0003e20008000000 */
[----:B------:R-:W-:Y:S01]  /*0680*/  NOP ;  /* 0x0000000000007918 */ /* 0x000fe20000000000 */
.L_x_12:
[----:B------:R-:W-:Y:S05]  /*0690*/  @P0 BRA `(.L_x_13) ;  /* 0x00000000000c0947 */ /* 0x000fea0003800000 */
[----:B------:R0:W-:Y:S01]  /*06a0*/  UTMACMDFLUSH ;  /* 0x00000000000079b7 */ /* 0x0001e20000000000 */
[----:B------:R-:W-:Y:S05]  /*06b0*/  @P0 BRA `(.L_x_13) ;  /* 0x0000000000040947 */ /* 0x000fea0003800000 */
[----:B------:R-:W-:-:S04]  /*06c0*/  DEPBAR.LE SB0, 0x0 ;  /* 0x000080000000791a */ /* 0x000fc80000000000 */
.L_x_13:
[----:B------:R-:W-:Y:S05]  /*06d0*/  WARPSYNC.ALL ;  /* 0x0000000000007948 */ /* 0x000fea0003800000 */
[----:B--2---:R-:W-:Y:S06]  /*06e0*/  BAR.SYNC.DEFER_BLOCKING 0x0 ;  /* 0x0000000000007b1d */ /* 0x004fec0000010000 */
[----:B------:R-:W-:Y:S02]  /*06f0*/  BSSY B1, `(.L_x_14) ;  /* 0x000000b000017945 */ /* 0x000fe40003800000 */
[----:B------:R-:W-:Y:S06]  /*0700*/  BAR.SYNC.DEFER_BLOCKING 0x0 ;  /* 0x0000000000007b1d */ /* 0x000fec0000010000 */
[----:B------:R2:W-:Y:S01]  /*0710*/  @!P0 STS [R14], RZ ;  /* 0x000000ff0e008388 */ /* 0x0005e20000000800 */
[----:B------:R-:W-:Y:S01]  /*0720*/  NOP ;  /* 0x0000000000007918 */ /* 0x000fe20000000000 */
[----:B------:R-:W-:Y:S05]  /*0730*/  @P2 BRA `(.L_x_15) ;  /* 0x0000000000182947 */ /* 0x000fea0003800000 */
[----:B-1----:R-:W1:Y:S01]  /*0740*/  LDS R4, [UR12+0x8] ;  /* 0x0000080cff047984 */ /* 0x002e620008000800 */
[----:B------:R-:W3:Y:S01]  /*0750*/  LDC.64 R8, c[0x0][0x218] ;  /* 0x00008600ff087b82 */ /* 0x000ee20000000a00 */
[----:B------:R-:W-:Y:S02]  /*0760*/  IMAD.MOV.U32 R5, RZ, RZ, 0x70 ;  /* 0x00000070ff057424 */ /* 0x000fe400078e00ff */
[----:B---3--:R3:W-:Y:S03]  /*0770*/  STS.64 [UR12], R8 ;  /* 0x00000008ff007988 */ /* 0x0087e60008000a0c */
[----:B-1----:R-:W-:-:S05]  /*0780*/  LOP3.LUT R4, R4, 0x10, R5, 0xd8, !PT ;  /* 0x0000001004047812 */ /* 0x002fca00078ed805 */
[----:B------:R3:W-:Y:S02]  /*0790*/  STS [UR12+0x8], R4 ;  /* 0x00000804ff007988 */ /* 0x0007e4000800080c */
.L_x_15:
[----:B-1----:R-:W-:Y:S05]  /*07a0*/  BSYNC B1 ;  /* 0x0000000000017941 */ /* 0x002fea0003800000 */
.L_x_14:
[----:B------:R-:W-:Y:S04]  /*07b0*/  BSSY B1, `(.L_x_16) ;  /* 0x000000a000017945 */ /* 0x000fe80003800000 */
[----:B------:R-:W-:Y:S05]  /*07c0*/  @P2 BRA `(.L_x_17) ;  /* 0x0000000000202947 */ /* 0x000fea0003800000 */
[----:B---3--:R-:W1:Y:S01]  /*07d0*/  LDS R4, [UR12+0x34] ;  /* 0x0000340cff047984 */ /* 0x008e620008000800 */
[----:B------:R-:W-:Y:S02]  /*07e0*/  IMAD.MOV.U32 R9, RZ, RZ, 0x3f000000 ;  /* 0x3f000000ff097424 */ /* 0x000fe400078e00ff */
[----:B------:R-:W-:Y:S01]  /*07f0*/  @!P2 IMAD.MOV.U32 R8, RZ, RZ, 0x3f ;  /* 0x0000003fff08a424 */ /* 0x000fe200078e00ff */
[----:B------:R-:W3:Y:S02]  /*0800*/  @!P2 LDS R5, [UR12+0x38] ;  /* 0x0000380cff05a984 */ /* 0x000ee40008000800 */
[----:B-1----:R-:W-:Y:S02]  /*0810*/  LOP3.LUT R4, R4, 0xff000000, R9, 0xb8, !PT ;  /* 0xff00000004047812 */ /* 0x002fe400078eb809 */
[----:B---3--:R-:W-:-:S03]  /*0820*/  @!P2 LOP3.LUT R5, R5, 0xff, R8, 0xb8, !PT ;  /* 0x000000ff0505a812 */ /* 0x008fc600078eb808 */
[----:B------:R1:W-:Y:S04]  /*0830*/  STS [UR12+0x34], R4 ;  /* 0x00003404ff007988 */ /* 0x0003e8000800080c */
[----:B------:R1:W-:Y:S02]  /*0840*/  @!P2 STS [UR12+0x38], R5 ;  /* 0x00003805ff00a988 */ /* 0x0003e4000800080c */
.L_x_17:
[----:B------:R-:W-:Y:S05]  /*0850*/  BSYNC B1 ;  /* 0x0000000000017941 */ /* 0x000fea0003800000 */
.L_x_16:
[----:B------:R-:W-:Y:S04]  /*0860*/  BSSY B1, `(.L_x_18) ;  /* 0x0000004000017945 */ /* 0x000fe80003800000 */
[----:B------:R-:W-:Y:S05]  /*0870*/  @P2 BRA `(.L_x_19) ;  /* 0x0000000000082947 */ /* 0x000fea0003800000 */
[----:B------:R4:W-:Y:S04]  /*0880*/  STS [UR12+0x24], R11 ;  /* 0x0000240bff007988 */ /* 0x0009e8000800080c */
[----:B------:R4:W-:Y:S02]  /*0890*/  STS [UR12+0x20], R3 ;  /* 0x00002003ff007988 */ /* 0x0009e4000800080c */
.L_x_19:
[----:B------:R-:W-:Y:S05]  /*08a0*/  BSYNC B1 ;  /* 0x0000000000017941 */ /* 0x000fea0003800000 */
.L_x_18:
[----:B------:R-:W-:Y:S04]  /*08b0*/  BSSY B1, `(.L_x_20) ;  /* 0x000000e000017945 */ /* 0x000fe80003800000 */
[----:B------:R-:W-:Y:S05]  /*08c0*/  @P2 BRA `(.L_x_21) ;  /* 0x0000000000302947 */ /* 0x000fea0003800000 */
[----:B-1----:R-:W1:Y:S01]  /*08d0*/  LDS R5, [UR12+0x34] ;  /* 0x0000340cff057984 */ /* 0x002e620008000800 */
[----:B---3--:R-:W3:Y:S03]  /*08e0*/  LDC.64 R8, c[0x0][0x240] ;  /* 0x00009000ff087b82 */ /* 0x008ee60000000a00 */
[----:B------:R-:W5:Y:S01]  /*08f0*/  LDS R4, [UR12+0x1c] ;  /* 0x00001c0cff047984 */ /* 0x000f620008000800 */
[C---:B---3--:R-:W-:Y:S01]  /*0900*/  SHF.L.U64.HI R9, R8.reuse, 0x1, R9 ;  /* 0x0000000108097819 */ /* 0x048fe20000010209 */
[----:B------:R-:W-:-:S03]  /*0910*/  IMAD.SHL.U32 R8, R8, 0x2, RZ ;  /* 0x0000000208087824 */ /* 0x000fc600078e00ff */
[--C-:B----4-:R-:W-:Y:S02]  /*0920*/  SHF.R.U32.HI R11, RZ, 0x4, R9.reuse ;  /* 0x00000004ff0b7819 */ /* 0x110fe40000011609 */
[----:B------:R-:W-:-:S05]  /*0930*/  SHF.R.U64 R8, R8, 0x4, R9 ;  /* 0x0000000408087819 */ /* 0x000fca0000001209 */
[----:B------:R3:W-:Y:S01]  /*0940*/  STS [UR12+0xc], R8 ;  /* 0x00000c08ff007988 */ /* 0x0007e2000800080c */
[----:B-1----:R-:W-:Y:S02]  /*0950*/  LOP3.LUT R5, R5, 0x7, RZ, 0xb8, !PT ;  /* 0x0000000705057812 */ /* 0x002fe400078eb8ff */
[----:B-----5:R-:W-:-:S03]  /*0960*/  LOP3.LUT R4, R4, 0xf, R11, 0xb8, !PT ;  /* 0x0000000f04047812 */ /* 0x020fc600078eb80b */
[----:B------:R3:W-:Y:S04]  /*0970*/  STS [UR12+0x34], R5 ;  /* 0x00003405ff007988 */ /* 0x0007e8000800080c */
[----:B------:R3:W-:Y:S02]  /*0980*/  STS [UR12+0x1c], R4 ;  /* 0x00001c04ff007988 */ /* 0x0007e4000800080c */
.L_x_21:
[----:B------:R-:W-:Y:S05]  /*0990*/  BSYNC B1 ;  /* 0x0000000000017941 */ /* 0x000fea0003800000 */
.L_x_20:
[----:B------:R-:W-:Y:S04]  /*09a0*/  BSSY B2, `(.L_x_22) ;  /* 0x000001a000027945 */ /* 0x000fe80003800000 */
[----:B------:R-:W-:Y:S04]  /*09b0*/  BSSY B1, `(.L_x_23) ;  /* 0x0000015000017945 */ /* 0x000fe80003800000 */
[----:B------:R-:W-:Y:S05]  /*09c0*/  @P2 BRA `(.L_x_24) ;  /* 0x0000000000202947 */ /* 0x000fea0003800000 */
[----:B-1-3--:R-:W1:Y:S02]  /*09d0*/  LDS R4, [UR12+0x34] ;  /* 0x0000340cff047984 */ /* 0x00ae640008000800 */
[----:B-1----:R-:W-:-:S05]  /*09e0*/  LOP3.LUT R4, R4, 0x38, RZ, 0xb8, !PT ;  /* 0x0000003804047812 */ /* 0x002fca00078eb8ff */
[----:B------:R1:W-:Y:S01]  /*09f0*/  STS [UR12+0x34], R4 ;  /* 0x00003404ff007988 */ /* 0x0003e2000800080c */
[----:B------:R-:W-:Y:S05]  /*0a00*/  @P2 BRA `(.L_x_25) ;  /* 0x0000000000202947 */ /* 0x000fea0003800000 */
[----:B-1----:R-:W1:Y:S01]  /*0a10*/  LDS R4, [UR12+0x8] ;  /* 0x0000080cff047984 */ /* 0x002e620008000800 */
[----:B------:R-:W-:-:S05]  /*0a20*/  IMAD.MOV.U32 R5, RZ, RZ, 0x780 ;  /* 0x00000780ff057424 */ /* 0x000fca00078e00ff */
[----:B-1----:R-:W-:-:S05]  /*0a30*/  LOP3.LUT R4, R4, 0x500, R5, 0xd8, !PT ;  /* 0x0000050004047812 */ /* 0x002fca00078ed805 */
[----:B------:R5:W-:Y:S02]  /*0a40*/  STS [UR12+0x8], R4 ;  /* 0x00000804ff007988 */ /* 0x000be4000800080c */
.L_x_24:
[----:B------:R-:W-:Y:S05]  /*0a50*/  @P2 BRA `(.L_x_26) ;  /* 0x0000000000282947 */ /* 0x000fea0003800000 */
[----:B-1-3-5:R-:W1:Y:S02]  /*0a60*/  LDS R4, [UR12+0x8] ;  /* 0x0000080cff047984 */ /* 0x02ae640008000800 */
[----:B-1----:R-:W-:-:S05]  /*0a70*/  LOP3.LUT R4, R4, 0x1800, RZ, 0xb8, !PT ;  /* 0x0000180004047812 */ /* 0x002fca00078eb8ff */
[----:B------:R3:W-:Y:S02]  /*0a80*/  STS [UR12+0x8], R4 ;  /* 0x00000804ff007988 */ /* 0x0007e4000800080c */
.L_x_25:
[----:B------:R-:W-:Y:S05]  /*0a90*/  @P2 BREAK B1 ;  /* 0x0000000000012942 */ /* 0x000fea0003800000 */
[----:B------:R-:W-:Y:S05]  /*0aa0*/  @P2 BRA `(.L_x_27) ;  /* 0x0000000000242947 */ /* 0x000fea0003800000 */
[----:B-1-3--:R-:W1:Y:S01]  /*0ab0*/  LDS R4, [UR12+0x8] ;  /* 0x0000080cff047984 */ /* 0x00ae620008000800 */
[----:B------:R-:W-:-:S05]  /*0ac0*/  IMAD.MOV.U32 R5, RZ, RZ, 0x6000 ;  /* 0x00006000ff057424 */ /* 0x000fca00078e00ff */
[----:B-1----:R-:W-:-:S04]  /*0ad0*/  LOP3.LUT R4, R4, 0x6000, R5, 0xd8, !PT ;  /* 0x0000600004047812 */ /* 0x002fc800078ed805 */
[----:B------:R-:W-:-:S05]  /*0ae0*/  LOP3.LUT R4, R4, 0x400000, RZ, 0xb8, !PT ;  /* 0x0040000004047812 */ /* 0x000fca00078eb8ff */
[----:B------:R1:W-:Y:S02]  /*0af0*/  STS [UR12+0x8], R4 ;  /* 0x00000804ff007988 */ /* 0x0003e4000800080c */
.L_x_26:
[----:B------:R-:W-:Y:S05]  /*0b00*/  BSYNC B1 ;  /* 0x0000000000017941 */ /* 0x000fea0003800000 */
.L_x_23:
[----:B-1-3-5:R-:W1:Y:S02]  /*0b10*/  @!P2 LDS R4, [UR12+0x8] ;  /* 0x0000080cff04a984 */ /* 0x02ae640008000800 */
[----:B-1----:R-:W-:-:S05]  /*0b20*/  @!P2 LOP3.LUT R4, R4, 0x8000, RZ, 0xb8, !PT ;  /* 0x000080000404a812 */ /* 0x002fca00078eb8ff */
[----:B------:R5:W-:Y:S02]  /*0b30*/  @!P2 STS [UR12+0x8], R4 ;  /* 0x00000804ff00a988 */ /* 0x000be4000800080c */
.L_x_27:
[----:B------:R-:W-:Y:S05]  /*0b40*/  BSYNC B2 ;  /* 0x0000000000027941 */ /* 0x000fea0003800000 */
.L_x_22:
[----:B------:R-:W-:Y:S05]  /*0b50*/  WARPSYNC.ALL ;  /* 0x0000000000007948 */ /* 0x000fea0003800000 */
[----:B------:R-:W-:-:S04]  /*0b60*/  UIADD3 UR17, UR4, 0x80, URZ ;  /* 0x0000008004117890 */ /* 0x000fc8000fffe03f */
[----:B------:R-:W-:-:S04]  /*0b70*/  UIADD3 UR16, UP0, UR17, UR18, URZ ;  /* 0x0000001211107290 */ /* 0x000fc8000ff1e03f */
[----:B------:R-:W-:Y:S01]  /*0b80*/  ULEA.HI.X.SX32 UR17, UR17, UR19, 0x1, UP0 ;  /* 0x0000001311117291 */ /* 0x000fe200080f0e3f */
[----:B------:R-:W-:Y:S11]  /*0b90*/  @P0 BRA `(.L_x_28) ;  /* 0x0000000000280947 */ /* 0x000ff60003800000 */
[----:B-1-3-5:R-:W1:Y:S01]  /*0ba0*/  S2R R4, SR_LANEID ;  /* 0x0000000000047919 */ /* 0x02ae620000000000 */
[----:B------:R-:W-:Y:S05]  /*0bb0*/  WARPSYNC.ALL ;  /* 0x0000000000007948 */ /* 0x000fea0003800000 */
[----:B-1----:R-:W-:-:S05]  /*0bc0*/  IMAD.SHL.U32 R8, R4, 0x4, RZ ;  /* 0x0000000404087824 */ /* 0x002fca00078e00ff */
[----:B------:R-:W1:Y:S01]  /*0bd0*/  LDS R9, [R8+UR12] ;  /* 0x0000000c08097984 */ /* 0x000e620008000800 */
[----:B------:R-:W-:-:S05]  /*0be0*/  IADD3 R4, P1, R8, UR16, RZ ;  /* 0x0000001008047c10 */ /* 0x000fca000ff3e0ff */
[----:B------:R-:W-:-:S05]  /*0bf0*/  IMAD.X R5, RZ, RZ, UR17, P1 ;  /* 0x00000011ff057e24 */ /* 0x000fca00088e06ff */
[----:B-1----:R1:W3:Y:S01]  /*0c00*/  ATOMG.E.EXCH.STRONG.GPU PT, RZ, [R4], R9 ;  /* 0x0000000904ff73a8 */ /* 0x0022e200041ee100 */
[----:B------:R-:W-:-:S04]  /*0c10*/  DEPBAR {5,4,3,2,1,0} ;  /* 0x0000003f0000791a */ /* 0x000fc80000000000 */
[----:B------:R1:W-:Y:S01]  /*0c20*/  UTMACCTL.IV [UR16] ;  /* 0x00000000100079b9 */ /* 0x0003e20008000000 */
[----:B------:R-:W-:Y:S01]  /*0c30*/  NOP ;  /* 0x0000000000007918 */ /* 0x000fe20000000000 */
.L_x_28:
[----:B------:R-:W-:Y:S05]  /*0c40*/  @P0 BRA `(.L_x_29) ;  /* 0x00000000000c0947 */ /* 0x000fea0003800000 */
[----:B------:R0:W-:Y:S01]  /*0c50*/  UTMACMDFLUSH ;  /* 0x00000000000079b7 */ /* 0x0001e20000000000 */
[----:B------:R-:W-:Y:S05]  /*0c60*/  @P0 BRA `(.L_x_29) ;  /* 0x0000000000040947 */ /* 0x000fea0003800000 */
[----:B------:R-:W-:-:S04]  /*0c70*/  DEPBAR.LE SB0, 0x0 ;  /* 0x000080000000791a */ /* 0x000fc80000000000 */
.L_x_29:
[----:B------:R-:W-:Y:S05]  /*0c80*/  WARPSYNC.ALL ;  /* 0x0000000000007948 */ /* 0x000fea0003800000 */
[----:B---3--:R-:W-:Y:S06]  /*0c90*/  BAR.SYNC.DEFER_BLOCKING 0x0 ;  /* 0x0000000000007b1d */ /* 0x008fec0000010000 */
[----:B------:R-:W-:Y:S02]  /*0ca0*/  BSSY B2, `(.L_x_30) ;  /* 0x000000b000027945 */ /* 0x000fe40003800000 */
[----:B------:R-:W-:Y:S06]  /*0cb0*/  BAR.SYNC.DEFER_BLOCKING 0x0 ;  /* 0x0000000000007b1d */ /* 0x000fec0000010000 */
[----:B------:R3:W-:Y:S01]  /*0cc0*/  @!P0 STS [R14], RZ ;  /* 0x000000ff0e008388 */ /* 0x0007e20000000800 */
[----:B------:R-:W-:Y:S01]  /*0cd0*/  NOP ;  /* 0x0000000000007918 */ /* 0x000fe20000000000 */
[----:B------:R-:W-:Y:S05]  /*0ce0*/  @P2 BRA `(.L_x_31) ;  /* 0x0000000000182947 */ /* 0x000fea0003800000 */
[----:B-1---5:R-:W1:Y:S01]  /*0cf0*/  LDS R4, [UR12+0x8] ;  /* 0x0000080cff047984 */ /* 0x022e620008000800 */
[----:B------:R-:W5:Y:S01]  /*0d00*/  LDC.64 R8, c[0x0][0x220] ;  /* 0x00008800ff087b82 */ /* 0x000f620000000a00 */
[----:B------:R-:W-:Y:S02]  /*0d10*/  IMAD.MOV.U32 R5, RZ, RZ, 0x70 ;  /* 0x00000070ff057424 */ /* 0x000fe400078e00ff */
[----:B-----5:R5:W-:Y:S03]  /*0d20*/  STS.64 [UR12], R8 ;  /* 0x00000008ff007988 */ /* 0x020be60008000a0c */
[----:B-1----:R-:W-:-:S05]  /*0d30*/  LOP3.LUT R4, R4, 0x10, R5, 0xd8, !PT ;  /* 0x0000001004047812 */ /* 0x002fca00078ed805 */
[----:B------:R5:W-:Y:S02]  /*0d40*/  STS [UR12+0x8], R4 ;  /* 0x00000804ff007988 */ /* 0x000be4000800080c */
.L_x_31:
[----:B-1----:R-:W-:Y:S05]  /*0d50*/  BSYNC B2 ;  /* 0x0000000000027941 */ /* 0x002fea0003800000 */
.L_x_30:
[----:B------:R-:W-:Y:S04]  /*0d60*/  BSSY B3, `(.L_x_32) ;  /* 0x0000011000037945 */ /* 0x000fe80003800000 */
[----:B------:R-:W-:Y:S04]  /*0d70*/  BSSY B2, `(.L_x_33) ;  /* 0x000000e000027945 */ /* 0x000fe80003800000 */
[----:B------:R-:W-:Y:S05]  /*0d80*/  @P2 BRA `(.L_x_34) ;  /* 0x0000000000242947 */ /* 0x000fea0003800000 */
[----:B-----5:R-:W1:Y:S01]  /*0d90*/  LDS R4, [UR12+0x34] ;  /* 0x0000340cff047984 */ /* 0x020e620008000800 */
[----:B------:R-:W-:-:S05]  /*0da0*/  IMAD.MOV.U32 R5, RZ, RZ, 0x3f000000 ;  /* 0x3f000000ff057424 */ /* 0x000fca00078e00ff */
[----:B-1----:R-:W-:-:S05]  /*0db0*/  LOP3.LUT R4, R4, 0xff000000, R5, 0xb8, !PT ;  /* 0xff00000004047812 */ /* 0x002fca00078eb805 */
[----:B------:R1:W-:Y:S01]  /*0dc0*/  STS [UR12+0x34], R4 ;  /* 0x00003404ff007988 */ /* 0x0003e2000800080c */
[----:B------:R-:W-:Y:S05]  /*0dd0*/  @P2 BRA `(.L_x_35) ;  /* 0x00000000001c2947 */ /* 0x000fea0003800000 */
[----:B-1----:R-:W1:Y:S01]  /*0de0*/  LDS R4, [UR12+0x38] ;  /* 0x0000380cff047984 */ /* 0x002e620008000800 */
[----:B------:R-:W-:-:S05]  /*0df0*/  IMAD.MOV.U32 R5, RZ, RZ, 0x3f ;  /* 0x0000003fff057424 */ /* 0x000fca00078e00ff */
[----:B-1----:R-:W-:-:S05]  /*0e00*/  LOP3.LUT R4, R4, 0xff, R5, 0xb8, !PT ;  /* 0x000000ff04047812 */ /* 0x002fca00078eb805 */
[----:B------:R1:W-:Y:S02]  /*0e10*/  STS [UR12+0x38], R4 ;  /* 0x00003804ff007988 */ /* 0x0003e4000800080c */
.L_x_34:
[----:B------:R-:W-:Y:S05]  /*0e20*/  @P2 BREAK B2 ;  /* 0x0000000000022942 */ /* 0x000fea0003800000 */
[----:B------:R-:W-:Y:S05]  /*0e30*/  @P2 BRA `(.L_x_36) ;  /* 0x00000000000c2947 */ /* 0x000fea0003800000 */
[----:B------:R1:W-:Y:S02]  /*0e40*/  STS [UR12+0x20], R3 ;  /* 0x00002003ff007988 */ /* 0x0003e4000800080c */
.L_x_35:
[----:B------:R-:W-:Y:S05]  /*0e50*/  BSYNC B2 ;  /* 0x0000000000027941 */ /* 0x000fea0003800000 */
.L_x_33:
[----:B------:R1:W-:Y:S02]  /*0e60*/  @!P2 STS [UR12+0x24], R2 ;  /* 0x00002402ff00a988 */ /* 0x0003e4000800080c */
.L_x_36:
[----:B------:R-:W-:Y:S05]  /*0e70*/  BSYNC B3 ;  /* 0x0000000000037941 */ /* 0x000fea0003800000 */
.L_x_32:
[----:B------:R-:W-:Y:S05]  /*0e80*/  WARPSYNC.ALL ;  /* 0x0000000000007948 */ /* 0x000fea0003800000 */
[----:B------:R-:W-:Y:S04]  /*0e90*/  BSSY B3, `(.L_x_37) ;  /* 0x000000e000037945 */ /* 0x000fe80003800000 */
[----:B------:R-:W-:Y:S05]  /*0ea0*/  @P2 BRA `(.L_x_38) ;  /* 0x0000000000302947 */ /* 0x000fea0003800000 */
[----:B-1--4-:R-:W1:Y:S01]  /*0eb0*/  LDS R3, [UR12+0x34] ;  /* 0x0000340cff037984 */ /* 0x012e620008000800 */
[----:B-----5:R-:W4:Y:S03]  /*0ec0*/  LDC.64 R4, c[0x0][0x248] ;  /* 0x00009200ff047b82 */ /* 0x020f260000000a00 */
[----:B------:R-:W5:Y:S01]  /*0ed0*/  LDS R2, [UR12+0x1c] ;  /* 0x00001c0cff027984 */ /* 0x000f620008000800 */
[C---:B----4-:R-:W-:Y:S01]  /*0ee0*/  SHF.L.U64.HI R5, R4.reuse, 0x1, R5 ;  /* 0x0000000104057819 */ /* 0x050fe20000010205 */
[----:B------:R-:W-:-:S03]  /*0ef0*/  IMAD.SHL.U32 R4, R4, 0x2, RZ ;  /* 0x0000000204047824 */ /* 0x000fc600078e00ff */
[--C-:B------:R-:W-:Y:S02]  /*0f00*/  SHF.R.U32.HI R9, RZ, 0x4, R5.reuse ;  /* 0x00000004ff097819 */ /* 0x100fe40000011605 */
[----:B------:R-:W-:-:S05]  /*0f10*/  SHF.R.U64 R4, R4, 0x4, R5 ;  /* 0x0000000404047819 */ /* 0x000fca0000001205 */
[----:B------:R4:W-:Y:S01]  /*0f20*/  STS [UR12+0xc], R4 ;  /* 0x00000c04ff007988 */ /* 0x0009e2000800080c */
[----:B-1----:R-:W-:Y:S02]  /*0f30*/  LOP3.LUT R3, R3, 0x7, RZ, 0xb8, !PT ;  /* 0x0000000703037812 */ /* 0x002fe400078eb8ff */
[----:B-----5:R-:W-:-:S03]  /*0f40*/  LOP3.LUT R2, R2, 0xf, R9, 0xb8, !PT ;  /* 0x0000000f02027812 */ /* 0x020fc600078eb809 */
[----:B------:R4:W-:Y:S04]  /*0f50*/  STS [UR12+0x34], R3 ;  /* 0x00003403ff007988 */ /* 0x0009e8000800080c */
[----:B------:R4:W-:Y:S02]  /*0f60*/  STS [UR12+0x1c], R2 ;  /* 0x00001c02ff007988 */ /* 0x0009e4000800080c */
.L_x_38:
[----:B------:R-:W-:Y:S05]  /*0f70*/  BSYNC B3 ;  /* 0x0000000000037941 */ /* 0x000fea0003800000 */
.L_x_37:
[----:B------:R-:W-:Y:S04]  /*0f80*/  BSSY B3, `(.L_x_39) ;  /* 0x000001a000037945 */ /* 0x000fe80003800000 */
[----:B------:R-:W-:Y:S04]  /*0f90*/  BSSY B4, `(.L_x_40) ;  /* 0x0000015000047945 */ /* 0x000fe80003800000 */
[----:B------:R-:W-:Y:S05]  /*0fa0*/  @P2 BRA `(.L_x_41) ;  /* 0x0000000000202947 */ /* 0x000fea0003800000 */
[----:B-1--4-:R-:W1:Y:S02]  /*0fb0*/  LDS R2, [UR12+0x34] ;  /* 0x0000340cff027984 */ /* 0x012e640008000800 */
[----:B-1----:R-:W-:-:S05]  /*0fc0*/  LOP3.LUT R2, R2, 0x38, RZ, 0xb8, !PT ;  /* 0x0000003802027812 */ /* 0x002fca00078eb8ff */
[----:B------:R1:W-:Y:S01]  /*0fd0*/  STS [UR12+0x34], R2 ;  /* 0x00003402ff007988 */ /* 0x0003e2000800080c */
[----:B------:R-:W-:Y:S05]  /*0fe0*/  @P2 BRA `(.L_x_42) ;  /* 0x0000000000202947 */ /* 0x000fea0003800000 */
[----:B-1----:R-:W1:Y:S01]  /*0ff0*/  LDS R2, [UR12+0x8] ;  /* 0x0000080cff027984 */ /* 0x002e620008000800 */
[----:B------:R-:W-:-:S05]  /*1000*/  IMAD.MOV.U32 R3, RZ, RZ, 0x780 ;  /* 0x00000780ff037424 */ /* 0x000fca00078e00ff */
[----:B-1----:R-:W-:-:S05]  /*1010*/  LOP3.LUT R2, R2, 0x500, R3, 0xd8, !PT ;  /* 0x0000050002027812 */ /* 0x002fca00078ed803 */
[----:B------:R1:W-:Y:S02]  /*1020*/  STS [UR12+0x8], R2 ;  /* 0x00000802ff007988 */ /* 0x0003e4000800080c */
.L_x_41:
[----:B------:R-:W-:Y:S05]  /*1030*/  @P2 BRA `(.L_x_43) ;  /* 0x0000000000282947 */ /* 0x000fea0003800000 */
[----:B-1--4-:R-:W1:Y:S02]  /*1040*/  LDS R2, [UR12+0x8] ;  /* 0x0000080cff027984 */ /* 0x012e640008000800 */
[----:B-1----:R-:W-:-:S05]  /*1050*/  LOP3.LUT R2, R2, 0x1800, RZ, 0xb8, !PT ;  /* 0x0000180002027812 */ /* 0x002fca00078eb8ff */
[----:B------:R4:W-:Y:S02]  /*1060*/  STS [UR12+0x8], R2 ;  /* 0x00000802ff007988 */ /* 0x0009e4000800080c */
.L_x_42:
[----:B------:R-:W-:Y:S05]  /*1070*/  @P2 BREAK B4 ;  /* 0x0000000000042942 */ /* 0x000fea0003800000 */
[----:B------:R-:W-:Y:S05]  /*1080*/  @P2 BRA `(.L_x_44) ;  /* 0x0000000000242947 */ /* 0x000fea0003800000 */
[----:B-1--4-:R-:W1:Y:S01]  /*1090*/  LDS R2, [UR12+0x8] ;  /* 0x0000080cff027984 */ /* 0x012e620008000800 */
[----:B------:R-:W-:-:S05]  /*10a0*/  IMAD.MOV.U32 R3, RZ, RZ, 0x6000 ;  /* 0x00006000ff037424 */ /* 0x000fca00078e00ff */
[----:B-1----:R-:W-:-:S04]  /*10b0*/  LOP3.LUT R2, R2, 0x6000, R3, 0xd8, !PT ;  /* 0x0000600002027812 */ /* 0x002fc800078ed803 */
[----:B------:R-:W-:-:S05]  /*10c0*/  LOP3.LUT R2, R2, 0x400000, RZ, 0xb8, !PT ;  /* 0x0040000002027812 */ /* 0x000fca00078eb8ff */
[----:B------:R1:W-:Y:S02]  /*10d0*/  STS [UR12+0x8], R2 ;  /* 0x00000802ff007988 */ /* 0x0003e4000800080c */
.L_x_43:
[----:B------:R-:W-:Y:S05]  /*10e0*/  BSYNC B4 ;  /* 0x0000000000047941 */ /* 0x000fea0003800000 */
.L_x_40:
[----:B-1--4-:R-:W1:Y:S02]  /*10f0*/  @!P2 LDS R2, [UR12+0x8] ;  /* 0x0000080cff02a984 */ /* 0x012e640008000800 */
[----:B-1----:R-:W-:-:S05]  /*1100*/  @!P2 LOP3.LUT R2, R2, 0x8000, RZ, 0xb8, !PT ;  /* 0x000080000202a812 */ /* 0x002fca00078eb8ff */
[----:B------:R1:W-:Y:S02]  /*1110*/  @!P2 STS [UR12+0x8], R2 ;  /* 0x00000802ff00a988 */ /* 0x0003e4000800080c */
.L_x_44:
[----:B------:R-:W-:Y:S05]  /*1120*/  BSYNC B3 ;  /* 0x0000000000037941 */ /* 0x000fea0003800000 */
.L_x_39:
[----:B------:R-:W-:Y:S05]  /*1130*/  WARPSYNC.ALL ;  /* 0x0000000000007948 */ /* 0x000fea0003800000 */
[----:B------:R-:W-:Y:S01]  /*1140*/  UIADD3 UR4, UR4, 0x100, URZ ;  /* 0x0000010004047890 */ /* 0x000fe2000fffe03f */
[----:B------:R-:W-:Y:S01]  /*1150*/  ISETP.GE.AND P1, PT, R10, 0x1, PT ;  /* 0x000000010a00780c */ /* 0x000fe20003f26270 */
[----:B------:R-:W-:Y:S01]  /*1160*/  IMAD.MOV.U32 R24, RZ, RZ, RZ ;  /* 0x000000ffff187224 */ /* 0x000fe200078e00ff */
[----:B-----5:R-:W-:Y:S01]  /*1170*/  SHF.R.U32.HI R8, RZ, 0x5, R0 ;  /* 0x00000005ff087819 */ /* 0x020fe20000011600 */
[----:B------:R-:W-:-:S04]  /*1180*/  UIADD3 UR18, UP0, UR4, UR18, URZ ;  /* 0x0000001204127290 */ /* 0x000fc8000ff1e03f */
[----:B------:R-:W-:Y:S01]  /*1190*/  ULEA.HI.X.SX32 UR19, UR4, UR19, 0x1, UP0 ;  /* 0x0000001304137291 */ /* 0x000fe200080f0e3f */
[----:B------:R-:W-:Y:S11]  /*11a0*/  @P0 BRA `(.L_x_45) ;  /* 0x0000000000280947 */ /* 0x000ff60003800000 */
[----:B-1--4-:R-:W1:Y:S01]  /*11b0*/  S2R R2, SR_LANEID ;  /* 0x0000000000027919 */ /* 0x012e620000000000 */
[----:B------:R-:W-:Y:S05]  /*11c0*/  WARPSYNC.ALL ;  /* 0x0000000000007948 */ /* 0x000fea0003800000 */
[----:B-1----:R-:W-:-:S05]  /*11d0*/  IMAD.SHL.U32 R4, R2, 0x4, RZ ;  /* 0x0000000402047824 */ /* 0x002fca00078e00ff */
[----:B------:R-:W1:Y:S01]  /*11e0*/  LDS R5, [R4+UR12] ;  /* 0x0000000c04057984 */ /* 0x000e620008000800 */
[----:B------:R-:W-:-:S05]  /*11f0*/  IADD3 R2, P3, R4, UR18, RZ ;  /* 0x0000001204027c10 */ /* 0x000fca000ff7e0ff */
[----:B------:R-:W-:-:S05]  /*1200*/  IMAD.X R3, RZ, RZ, UR19, P3 ;  /* 0x00000013ff037e24 */ /* 0x000fca00098e06ff */
[----:B-1----:R5:W4:Y:S01]  /*1210*/  ATOMG.E.EXCH.STRONG.GPU PT, RZ, [R2], R5 ;  /* 0x0000000502ff73a8 */ /* 0x002b2200041ee100 */
[----:B------:R-:W-:-:S04]  /*1220*/  DEPBAR {5,4,3,2,1,0} ;  /* 0x0000003f0000791a */ /* 0x000fc80000000000 */
[----:B------:R5:W-:Y:S01]  /*1230*/  UTMACCTL.IV [UR18] ;  /* 0x00000000120079b9 */ /* 0x000be20008000000 */
[----:B------:R-:W-:Y:S01]  /*1240*/  NOP ;  /* 0x0000000000007918 */ /* 0x000fe20000000000 */
.L_x_45:
[----:B------:R-:W-:Y:S05]  /*1250*/  @P0 BRA `(.L_x_46) ;  /* 0x00000000000c0947 */ /* 0x000fea0003800000 */
[----:B------:R0:W-:Y:S01]  /*1260*/  UTMACMDFLUSH ;  /* 0x00000000000079b7 */ /* 0x0001e20000000000 */
[----:B------:R-:W-:Y:S05]  /*1270*/  @P0 BRA `(.L_x_46) ;  /* 0x0000000000040947 */ /* 0x000fea0003800000 */
[----:B------:R-:W-:-:S04]  /*1280*/  DEPBAR.LE SB0, 0x0 ;  /* 0x000080000000791a */ /* 0x000fc80000000000 */
.L_x_46:
[----:B------:R-:W-:Y:S05]  /*1290*/  WARPSYNC.ALL ;  /* 0x0000000000007948 */ /* 0x000fea0003800000 */
[----:B----4-:R-:W-:Y:S01]  /*12a0*/  BAR.SYNC.DEFER_BLOCKING 0x0 ;  /* 0x0000000000007b1d */ /* 0x010fe20000010000 */
[----:B------:R-:W-:Y:S01]  /*12b0*/  R2UR UR36, R8 ;  /* 0x00000000082472ca */ /* 0x000fe200000e0000 */
[----:B------:R-:W-:Y:S01]  /*12c0*/  USHF.L.U32 UR13, UR38, 0x7, URZ ;  /* 0x00000007260d7899 */ /* 0x000fe2000800063f */
[----:B------:R-:W-:Y:S01]  /*12d0*/  IMAD.MOV.U32 R25, RZ, RZ, RZ ;  /* 0x000000ffff197224 */ /* 0x000fe200078e00ff */
[----:B------:R-:W-:Y:S01]  /*12e0*/  USHF.L.U32 UR23, UR39, 0x6, URZ ;  /* 0x0000000627177899 */ /* 0x000fe2000800063f */
[----:B------:R-:W-:Y:S01]  /*12f0*/  CS2R R26, SRZ ;  /* 0x00000000001a7805 */ /* 0x000fe2000001ff00 */
[----:B------:R-:W-:Y:S01]  /*1300*/  VOTEU.ALL UP0, P2 ;  /* 0x00000000003f7886 */ /* 0x000fe20001000000 */
[----:B------:R-:W-:Y:S01]  /*1310*/  UMOV UR4, 0x1 ;  /* 0x0000000100047882 */ /* 0x000fe20000000000 */
[----:B------:R-:W-:-:S02]  /*1320*/  CS2R R28, SRZ ;  /* 0x00000000001c7805 */ /* 0x000fc4000001ff00 */
[----:B------:R-:W-:Y:S02]  /*1330*/  CS2R R30, SRZ ;  /* 0x00000000001e7805 */ /* 0x000fe4000001ff00 */
[----:B------:R-:W-:Y:S01]  /*1340*/  CS2R R32, SRZ ;  /* 0x0000000000207805 */ /* 0x000fe2000001ff00 */
[----:B------:R-:W-:-:S04]  /*1350*/  @!UP0 UIADD3 UR4, -UR4, 0x100000, URZ ;  /* 0x0010000004048890 */ /* 0x000fc8000fffe13f */
[----:B------:R-:W-:Y:S02]  /*1360*/  @!UP0 USHF.L.U32 UR5, UR4, 0xb, URZ ;  /* 0x0000000b04058899 */ /* 0x000fe4000800063f */
[----:B------:R-:W-:Y:S01]  /*1370*/  @!UP0 USHF.L.U32 UR4, UR4, 0x1, URZ ;  /* 0x0000000104048899 */ /* 0x000fe2000800063f */
[----:B------:R-:W-:Y:S01]  /*1380*/  CS2R R34, SRZ ;  /* 0x0000000000227805 */ /* 0x000fe2000001ff00 */
[----:B------:R-:W-:Y:S01]  /*1390*/  VOTEU.ALL UP0, P2 ;  /* 0x00000000003f7886 */ /* 0x000fe20001000000 */
[----:B------:R-:W-:Y:S02]  /*13a0*/  CS2R R36, SRZ ;  /* 0x0000000000247805 */ /* 0x000fe4000001ff00 */
[----:B------:R-:W-:Y:S02]  /*13b0*/  CS2R R38, SRZ ;  /* 0x0000000000267805 */ /* 0x000fe4000001ff00 */
[----:B------:R-:W-:Y:S02]  /*13c0*/  CS2R R40, SRZ ;  /* 0x0000000000287805 */ /* 0x000fe4000001ff00 */
[----:B------:R-:W-:-:S02]  /*13d0*/  CS2R R42, SRZ ;  /* 0x00000000002a7805 */ /* 0x000fc4000001ff00 */
[----:B------:R-:W-:Y:S02]  /*13e0*/  CS2R R44, SRZ ;  /* 0x00000000002c7805 */ /* 0x000fe4000001ff00 */
[----:B------:R-:W-:Y:S02]  /*13f0*/  CS2R R46, SRZ ;  /* 0x00000000002e7805 */ /* 0x000fe4000001ff00 */
[----:B------:R-:W-:Y:S02]  /*1400*/  CS2R R48, SRZ ;  /* 0x0000000000307805 */ /* 0x000fe4000001ff00 */
[----:B------:R-:W-:Y:S02]  /*1410*/  CS2R R50, SRZ ;  /* 0x0000000000327805 */ /* 0x000fe4000001ff00 */
[----:B------:R-:W-:Y:S02]  /*1420*/  CS2R R52, SRZ ;  /* 0x0000000000347805 */ /* 0x000fe4000001ff00 */
[----:B------:R-:W-:Y:S01]  /*1430*/  CS2R R54, SRZ ;  /* 0x0000000000367805 */ /* 0x000fe2000001ff00 */
[----:B------:R-:W4:Y:S02]  /*1440*/  FENCE.VIEW.ASYNC.S ;  /* 0x00000000000073c6 */ /* 0x000f240000000000 */
[----:B----4-:R4:W1:Y:S01]  /*1450*/  @!UP0 SYNCS.EXCH.64 URZ, [UR12+0x6000], UR4 ;  /* 0x006000040c3f85b2 */ /* 0x0108620008000100 */
[----:B------:R-:W-:Y:S05]  /*1460*/  @!P1 BRA `(.L_x_47) ;  /* 0x0000000400409947 */ /* 0x000fea0003800000 */
[----:B----4-:R-:W-:Y:S01]  /*1470*/  UIADD3 UR5, UR12, 0x4000, URZ ;  /* 0x000040000c057890 */ /* 0x010fe2000fffe03f */
[----:B------:R-:W-:Y:S01]  /*1480*/  CS2R R24, SRZ ;  /* 0x0000000000187805 */ /* 0x000fe2000001ff00 */
[----:B------:R-:W-:Y:S01]  /*1490*/  UMOV UR4, URZ ;  /* 0x0000003f00047c82 */ /* 0x000fe20008000000 */
[----:B------:R-:W-:Y:S01]  /*14a0*/  CS2R R26, SRZ ;  /* 0x00000000001a7805 */ /* 0x000fe2000001ff00 */
[----:B------:R-:W-:Y:S01]  /*14b0*/  USHF.R.U32.HI UR5, URZ, 0x4, UR5 ;  /* 0x000000043f057899 */ /* 0x000fe20008011605 */
[----:B------:R-:W-:Y:S02]  /*14c0*/  CS2R R28, SRZ ;  /* 0x00000000001c7805 */ /* 0x000fe4000001ff00 */
[----:B------:R-:W-:Y:S02]  /*14d0*/  CS2R R30, SRZ ;  /* 0x00000000001e7805 */ /* 0x000fe4000001ff00 */
[----:B------:R-:W-:Y:S01]  /*14e0*/  CS2R R32, SRZ ;  /* 0x0000000000207805 */ /* 0x000fe2000001ff00 */
[----:B------:R-:W-:Y:S01]  /*14f0*/  USGXT.U32 UR37, UR5, 0xe ;  /* 0x0000000e0525789a */ /* 0x000fe20008000000 */
[----:B------:R-:W-:-:S02]  /*1500*/  CS2R R34, SRZ ;  /* 0x0000000000227805 */ /* 0x000fc4000001ff00 */
[----:B------:R-:W-:Y:S02]  /*1510*/  CS2R R36, SRZ ;  /* 0x0000000000247805 */ /* 0x000fe4000001ff00 */
[----:B------:R-:W-:Y:S01]  /*1520*/  CS2R R38, SRZ ;  /* 0x0000000000267805 */ /* 0x000fe2000001ff00 */
[----:B------:R-:W-:Y:S01]  /*1530*/  UIADD3 UR8, UP0, UR37, 0x2, URZ ;  /* 0x0000000225087890 */ /* 0x000fe2000ff1e03f */
[----:B------:R-:W-:Y:S02]  /*1540*/  CS2R R40, SRZ ;  /* 0x0000000000287805 */ /* 0x000fe4000001ff00 */
[----:B------:R-:W-:Y:S02]  /*1550*/  CS2R R42, SRZ ;  /* 0x00000000002a7805 */ /* 0x000fe4000001ff00 */
[----:B------:R-:W-:Y:S01]  /*1560*/  CS2R R44, SRZ ;  /* 0x00000000002c7805 */ /* 0x000fe2000001ff00 */
[----:B------:R-:W-:Y:S01]  /*1570*/  UIADD3.X UR9, UR4, 0x40000040, URZ, UP0, !UPT ;  /* 0x4000004004097890 */ /* 0x000fe200087fe43f */
[----:B------:R-:W-:-:S02]  /*1580*/  CS2R R46, SRZ ;  /* 0x00000000002e7805 */ /* 0x000fc4000001ff00 */
[----:B------:R-:W-:Y:S02]  /*1590*/  CS2R R48, SRZ ;  /* 0x0000000000307805 */ /* 0x000fe4000001ff00 */
[----:B------:R-:W-:Y:S02]  /*15a0*/  CS2R R50, SRZ ;  /* 0x0000000000327805 */ /* 0x000fe4000001ff00 */
[----:B------:R-:W-:Y:S02]  /*15b0*/  CS2R R52, SRZ ;  /* 0x0000000000347805 */ /* 0x000fe4000001ff00 */
[----:B------:R-:W-:Y:S01]  /*15c0*/  CS2R R54, SRZ ;  /* 0x0000000000367805 */ /* 0x000fe2000001ff00 */
[----:B------:R-:W-:Y:S02]  /*15d0*/  UIADD3.64 UR24, UR8, 0x2, URZ ;  /* 0x0000000208187897 */ /* 0x000fe4000fffe03f */
[----:B------:R-:W-:Y:S01]  /*15e0*/  UIADD3.64 UR28, UR8, 0x4, URZ ;  /* 0x00000004081c7897 */ /* 0x000fe2000fffe03f */
[----:B------:R-:W-:-:S11]  /*15f0*/  UMOV UR22, URZ ;  /* 0x0000003f00167c82 */ /* 0x000fd60008000000 */
.L_x_49:
[----:B-1----:R-:W-:Y:S01]  /*1600*/  BAR.SYNC.DEFER_BLOCKING 0x0 ;  /* 0x0000000000007b1d */ /* 0x002fe20000010000 */
[----:B------:R-:W-:Y:S01]  /*1610*/  ELECT P0, URZ, PT ;  /* 0x00000000003f782f */ /* 0x000fe20003800000 */
[----:B-----5:R-:W-:Y:S01]  /*1620*/  @!P2 IMAD.MOV.U32 R2, RZ, RZ, 0x6000 ;  /* 0x00006000ff02a424 */ /* 0x020fe200078e00ff */
[----:B------:R-:W-:Y:S02]  /*1630*/  ELECT P1, URZ, PT ;  /* 0x00000000003f782f */ /* 0x000fe40003820000 */
[C---:B------:R-:W-:Y:S01]  /*1640*/  ISETP.LT.U32.AND P0, PT, R6.reuse, 0x20, P0 ;  /* 0x000000200600780c */ /* 0x040fe20000701070 */
[----:B------:R-:W-:Y:S01]  /*1650*/  ULOP3.LUT UR34, UR36, 0x1, URZ, 0xc0, !UPT ;  /* 0x0000000124227892 */ /* 0x000fe2000f8ec03f */
[----:B------:R-:W-:Y:S01]  /*1660*/  ISETP.LT.U32.AND P1, PT, R6, 0x40, P1 ;  /* 0x000000400600780c */ /* 0x000fe20000f21070 */
[----:B------:R-:W-:Y:S02]  /*1670*/  UMOV UR35, UR22 ;  /* 0x0000001600237c82 */ /* 0x000fe40008000000 */
[----:B------:R-:W-:-:S02]  /*1680*/  ULEA UR32, UR34, UR12, 0xd ;  /* 0x0000000c22207291 */ /* 0x000fc4000f8e683f */
[----:B------:R-:W-:-:S06]  /*1690*/  ULEA UR34, UR34, UR13, 0x6 ;  /* 0x0000000d22227291 */ /* 0x000fcc000f8e303f */
[----:B------:R-:W-:Y:S01]  /*16a0*/  VOTEU.ANY UP0, P0 ;  /* 0x00000000003f7886 */ /* 0x000fe20000000100 */
[----:B------:R-:W-:Y:S01]  /*16b0*/  VOTEU.ANY UP2, P0 ;  /* 0x00000000003f7886 */ /* 0x000fe20000040100 */
[----:B------:R-:W-:Y:S01]  /*16c0*/  VOTEU.ANY UP1, P1 ;  /* 0x00000000003f7886 */ /* 0x000fe20000820100 */
[----:B------:R-:W-:Y:S02]  /*16d0*/  VOTEU.ANY UP3, P1 ;  /* 0x00000000003f7886 */ /* 0x000fe40000860100 */
[----:B------:R-:W-:Y:S02]  /*16e0*/  @UP0 UIADD3 UR20, UR12, 0x4000, URZ ;  /* 0x000040000c140890 */ /* 0x000fe4000fffe03f */
[----:B------:R1:W-:Y:S01]  /*16f0*/  @!P2 SYNCS.ARRIVE.TRANS64 RZ, [UR12+0x6000], R2 ;  /* 0x00600002ffffa9a7 */ /* 0x0003e2000800000c */
[----:B------:R-:W-:Y:S01]  /*1700*/  @UP0 UIADD3 UR21, UR12, 0x6000, URZ ;  /* 0x000060000c150890 */ /* 0x000fe2000fffe03f */
[----:B------:R-:W-:Y:S01]  /*1710*/  @UP0 UMOV UR4, UR14 ;  /* 0x0000000e00040c82 */ /* 0x000fe20008000000 */
[----:B------:R-:W-:Y:S01]  /*1720*/  @UP0 UMOV UR5, UR15 ;  /* 0x0000000f00050c82 */ /* 0x000fe20008000000 */
[----:B------:R-:W-:Y:S01]  /*1730*/  BAR.SYNC.DEFER_BLOCKING 0x0 ;  /* 0x0000000000007b1d */ /* 0x000fe20000010000 */
[----:B------:R-:W-:Y:S01]  /*1740*/  @UP1 UIADD3 UR33, UR12, 0x6000, URZ ;  /* 0x000060000c211890 */ /* 0x000fe2000fffe03f */
[----:B-1----:R-:W-:-:S04]  /*1750*/  SHF.L.U32 R2, R7, 0x1f, RZ ;  /* 0x0000001f07027819 */ /* 0x002fc800000006ff */
[----:B------:R-:W-:Y:S01]  /*1760*/  @UP1 UMOV UR6, UR16 ;  /* 0x0000001000061c82 */ /* 0x000fe20008000000 */
[----:B------:R-:W-:Y:S01]  /*1770*/  @UP1 UMOV UR7, UR17 ;  /* 0x0000001100071c82 */ /* 0x000fe20008000000 */
[----:B------:R1:W-:Y:S01]  /*1780*/  @UP2 UTMALDG.2D [UR20], [UR4] ;  /* 0x00000014040025b4 */ /* 0x0003e20008008000 */
[----:B------:R4:W-:Y:S06]  /*1790*/  MEMBAR.ALL.CTA ;  /* 0x0000000000007992 */ /* 0x0009ec0000008000 */
[----:B----4-:R-:W4:Y:S02]  /*17a0*/  FENCE.VIEW.ASYNC.S ;  /* 0x00000000000073c6 */ /* 0x010f240000000000 */
[----:B----4-:R-:W-:Y:S06]  /*17b0*/  BAR.SYNC.DEFER_BLOCKING 0x0 ;  /* 0x0000000000007b1d */ /* 0x010fec0000010000 */
[----:B------:R1:W-:Y:S02]  /*17c0*/  @UP3 UTMALDG.2D [UR32], [UR6] ;  /* 0x00000020060035b4 */ /* 0x0003e40008008000 */
[----:B------:R-:W-:Y:S06]  /*17d0*/  BAR.SYNC.DEFER_BLOCKING 0x0 ;  /* 0x0000000000007b1d */ /* 0x000fec0000010000 */
[----:B------:R-:W4:Y:S02]  /*17e0*/  SYNCS.PHASECHK.TRANS64.TRYWAIT P0, [UR12+0x6000], R2 ;  /* 0x00600002ff0075a7 */ /* 0x000f24000800014c */
[----:B-1--4-:R-:W-:Y:S05]  /*17f0*/  @!P0 BRA `(.L_x_48) ;  /* 0x00000004003c8947 */ /* 0x012fea0003800000 */
.L_x_50:
[----:B------:R-:W-:Y:S01]  /*1800*/  USHF.L.U32 UR4, UR36, 0x7, URZ ;  /* 0x0000000724047899 */ /* 0x000fe2000800063f */
[----:B------:R-:W-:Y:S02]  /*1810*/  WARPGROUP.DEPBAR.LE gsb0, 0x0 ;  /* 0x00008000000079c5 */ /* 0x000fe40000010000 */
[----:B------:R-:W-:Y:S01]  /*1820*/  WARPGROUP.ARRIVE ;  /* 0x00000000000079c5 */ /* 0x000fe20000000000 */
[----:B------:R-:W-:Y:S01]  /*1830*/  ULOP3.LUT UR4, UR4, 0x200, URZ, 0xc0, !UPT ;  /* 0x0000020004047892 */ /* 0x000fe2000f8ec03f */
[----:B------:R-:W1:Y:S01]  /*1840*/  LDC R2, c[0x0][0x230] ;  /* 0x00008c00ff027b82 */ /* 0x000e620000000800 */
[----:B------:R-:W-:Y:S01]  /*1850*/  UMOV UR5, 0x40000040 ;  /* 0x4000004000057882 */ /* 0x000fe20000000000 */
[----:B------:R-:W-:Y:S01]  /*1860*/  UMOV UR7, 0x40000040 ;  /* 0x4000004000077882 */ /* 0x000fe20000000000 */
[----:B------:R-:W-:Y:S01]  /*1870*/  ULEA.HI UR4, UR12, UR4, URZ, 0x1c ;  /* 0x000000040c047291 */ /* 0x000fe2000f8fe03f */
[----:B------:R-:W-:Y:S01]  /*1880*/  LOP3.LUT R7, R7, 0x1, RZ, 0x3c, !PT ;  /* 0x0000000107077812 */ /* 0x000fe200078e3cff */
[----:B------:R-:W-:-:S02]  /*1890*/  UIADD3 UR22, UR22, 0x40, URZ ;  /* 0x0000004016167890 */ /* 0x000fc4000fffe03f */
[----:B------:R-:W-:-:S03]  /*18a0*/  ULOP3.LUT UR6, UR4, 0x3fff, URZ, 0xc0, !UPT ;  /* 0x00003fff04067892 */ /* 0x000fc6000f8ec03f */
[----:B------:R-:W-:Y:S01]  /*18b0*/  UMOV UR4, UR37 ;  /* 0x0000002500047c82 */ /* 0x000fe20008000000 */
[----:B------:R-:W-:-:S05]  /*18c0*/  UIADD3 UR10, UP0, UR6, 0x80, URZ ;  /* 0x00000080060a7890 */ /* 0x000fca000ff1e03f */
[----:B------:R-:W-:Y:S01]  /*18d0*/  HGMMA.64x64x16.F32.BF16 R24, gdesc[UR4].tnspB, R24 ;  /* 0x40e00000041879f0 */ /* 0x000fe20008701818 */
[----:B------:R-:W-:Y:S02]  /*18e0*/  UMOV UR4, URZ ;  /* 0x0000003f00047c82 */ /* 0x000fe40008000000 */
[----:B------:R-:W-:-:S04]  /*18f0*/  UIADD3.X UR11, UR4, 0x40000040, URZ, UP0, !UPT ;  /* 0x40000040040b7890 */ /* 0x000fc800087fe43f */
[----:B------:R-:W-:Y:S01]  /*1900*/  UIADD3.64 UR26, UR10, 0x80, URZ ;  /* 0x000000800a1a7897 */ /* 0x000fe2000fffe03f */
[----:B-1----:R-:W-:Y:S01]  /*1910*/  ISETP.LE.AND P0, PT, R2, UR22, PT ;  /* 0x0000001602007c0c */ /* 0x002fe2000bf03270 */
[----:B------:R-:W-:-:S03]  /*1920*/  UIADD3.64 UR30, UR10, 0x100, URZ ;  /* 0x000001000a1e7897 */ /* 0x000fc6000fffe03f */
[----:B------:R-:W-:Y:S04]  /*1930*/  HGMMA.64x64x16.F32.BF16 R24, gdesc[UR8].tnspB, R24 ;  /* 0x40e00000081879f0 */ /* 0x000fe80008701818 */
[----:B------:R-:W-:Y:S04]  /*1940*/  HGMMA.64x64x16.F32.BF16 R24, gdesc[UR24].tnspB, R24 ;  /* 0x40e00000181879f0 */ /* 0x000fe80008701818 */
[----:B------:R-:W-:Y:S01]  /*1950*/  HGMMA.64x64x16.F32.BF16 R24, gdesc[UR28].tnspB, R24, gsb0 ;  /* 0x40e000001c1879f0 */ /* 0x000fe20008001818 */
[----:B------:R-:W-:Y:S05]  /*1960*/  @!P0 BRA `(.L_x_49) ;  /* 0xfffffffc00248947 */ /* 0x000fea000383ffff */
.L_x_47:
[C---:B-1---5:R-:W-:Y:S01]  /*1970*/  IMAD.SHL.U32 R2, R0.reuse, 0x80, RZ ;  /* 0x0000008000027824 */ /* 0x062fe200078e00ff */
[----:B------:R-:W-:Y:S02]  /*1980*/  WARPGROUP.DEPBAR.LE gsb0, 0x0 ;  /* 0x00008000000079c5 */ /* 0x000fe40000010000 */
[----:B------:R-:W-:Y:S01]  /*1990*/  IMAD.SHL.U32 R3, R0, 0x40, RZ ;  /* 0x0000004000037824 */ /* 0x000fe200078e00ff */
[----:B------:R-:W-:Y:S01]  /*19a0*/  BAR.SYNC.DEFER_BLOCKING 0x0 ;  /* 0x0000000000007b1d */ /* 0x000fe20000010000 */
[----:B------:R-:W-:Y:S02]  /*19b0*/  LOP3.LUT R2, R2, 0x780, RZ, 0xc0, !PT ;  /* 0x0000078002027812 */ /* 0x000fe400078ec0ff */
[----:B------:R-:W-:Y:S02]  /*19c0*/  ELECT P0, URZ, PT ;  /* 0x00000000003f782f */ /* 0x000fe40003800000 */
[----:B------:R-:W-:Y:S01]  /*19d0*/  F2FP.BF16.F32.PACK_AB R24, R25, R24 ;  /* 0x000000181918723e */ /* 0x000fe200000010ff */
[----:B------:R-:W-:Y:S01]  /*19e0*/  ULOP3.LUT UR36, UR36, 0x1, URZ, 0xc0, !UPT ;  /* 0x0000000124247892 */ /* 0x000fe2000f8ec03f */
[----:B------:R-:W-:Y:S01]  /*19f0*/  LOP3.LUT R4, R2, 0x3800, R3, 0xf8, !PT ;  /* 0x0000380002047812 */ /* 0x000fe200078ef803 */
[----:B------:R-:W-:Y:S01]  /*1a00*/  IMAD.SHL.U32 R2, R0, 0x10, RZ ;  /* 0x0000001000027824 */ /* 0x000fe200078e00ff */
[----:B------:R-:W-:Y:S01]  /*1a10*/  F2FP.BF16.F32.PACK_AB R25, R27, R26 ;  /* 0x0000001a1b19723e */ /* 0x000fe200000010ff */
[----:B------:R-:W-:Y:S01]  /*1a20*/  ULEA UR8, UR36, UR12, 0xd ;  /* 0x0000000c24087291 */ /* 0x000fe2000f8e683f */
[----:B------:R-:W-:Y:S01]  /*1a30*/  F2FP.BF16.F32.PACK_AB R32, R33, R32 ;  /* 0x000000202120723e */ /* 0x000fe200000010ff */
[----:B------:R-:W-:Y:S01]  /*1a40*/  ULEA UR9, UR36, UR13, 0x6 ;  /* 0x0000000d24097291 */ /* 0x000fe2000f8e303f */
[----:B------:R-:W-:Y:S01]  /*1a50*/  LOP3.LUT R3, R2, 0x70, RZ, 0xc0, !PT ;  /* 0x0000007002037812 */ /* 0x000fe200078ec0ff */
[----:B------:R-:W-:Y:S01]  /*1a60*/  UMOV UR10, UR23 ;  /* 0x00000017000a7c82 */ /* 0x000fe20008000000 */
[----:B------:R-:W-:-:S02]  /*1a70*/  F2FP.BF16.F32.PACK_AB R26, R29, R28 ;  /* 0x0000001c1d1a723e */ /* 0x000fc400000010ff */
[----:B------:R-:W-:Y:S02]  /*1a80*/  LOP3.LUT R3, R3, 0x10, R0, 0x78, !PT ;  /* 0x0000001003037812 */ /* 0x000fe400078e7800 */
[----:B------:R-:W-:Y:S02]  /*1a90*/  F2FP.BF16.F32.PACK_AB R27, R31, R30 ;  /* 0x0000001e1f1b723e */ /* 0x000fe400000010ff */
[----:B------:R-:W-:Y:S02]  /*1aa0*/  LOP3.LUT R3, R4, R3, RZ, 0xfc, !PT ;  /* 0x0000000304037212 */ /* 0x000fe400078efcff */
[----:B------:R-:W-:Y:S02]  /*1ab0*/  F2FP.BF16.F32.PACK_AB R33, R35, R34 ;  /* 0x000000222321723e */ /* 0x000fe400000010ff */
[C---:B------:R-:W-:Y:S01]  /*1ac0*/  LOP3.LUT R2, R3.reuse, 0x20, RZ, 0x3c, !PT ;  /* 0x0000002003027812 */ /* 0x040fe200078e3cff */
[C---:B------:R-:W-:Y:S01]  /*1ad0*/  VIADD R0, R3.reuse, UR12 ;  /* 0x0000000c03007c36 */ /* 0x040fe20008000000 */
[C---:B------:R-:W-:Y:S01]  /*1ae0*/  LOP3.LUT R4, R3.reuse, 0x40, RZ, 0x3c, !PT ;  /* 0x0000004003047812 */ /* 0x040fe200078e3cff */
[----:B------:R-:W1:Y:S01]  /*1af0*/  @!P2 SYNCS.CCTL.IV [UR12+0x6000] ;  /* 0x00600000ff00a9b1 */ /* 0x000e62000800000c */
[----:B------:R-:W-:Y:S01]  /*1b00*/  LOP3.LUT R3, R3, 0x60, RZ, 0x3c, !PT ;  /* 0x0000006003037812 */ /* 0x000fe200078e3cff */
[----:B------:R-:W-:Y:S01]  /*1b10*/  VIADD R2, R2, UR12 ;  /* 0x0000000c02027c36 */ /* 0x000fe20008000000 */
[----:B------:R-:W-:Y:S01]  /*1b20*/  F2FP.BF16.F32.PACK_AB R40, R41, R40 ;  /* 0x000000282928723e */ /* 0x000fe200000010ff */
[----:B------:R-:W-:Y:S01]  /*1b30*/  VIADD R4, R4, UR12 ;  /* 0x0000000c04047c36 */ /* 0x000fe20008000000 */
[----:B------:R-:W-:Y:S01]  /*1b40*/  F2FP.BF16.F32.PACK_AB R34, R37, R36 ;  /* 0x000000242522723e */ /* 0x000fe200000010ff */
[----:B------:R-:W-:Y:S01]  /*1b50*/  VIADD R3, R3, UR12 ;  /* 0x0000000c03037c36 */ /* 0x000fe20008000000 */
[----:B------:R-:W-:Y:S01]  /*1b60*/  F2FP.BF16.F32.PACK_AB R35, R39, R38 ;  /* 0x000000262723723e */ /* 0x000fe200000010ff */
[----:B-1----:R-:W-:Y:S01]  /*1b70*/  STSM.16.M88.4 [R0], R24 ;  /* 0x0000001800007844 */ /* 0x002fe20000000200 */
[----:B------:R-:W-:-:S02]  /*1b80*/  F2FP.BF16.F32.PACK_AB R41, R43, R42 ;  /* 0x0000002a2b29723e */ /* 0x000fc400000010ff */
[----:B------:R-:W-:Y:S01]  /*1b90*/  F2FP.BF16.F32.PACK_AB R48, R49, R48 ;  /* 0x000000303130723e */ /* 0x000fe200000010ff */
[----:B------:R-:W-:Y:S01]  /*1ba0*/  STSM.16.M88.4 [R2], R32 ;  /* 0x0000002002007844 */ /* 0x000fe20000000200 */
[----:B------:R-:W-:Y:S02]  /*1bb0*/  F2FP.BF16.F32.PACK_AB R42, R45, R44 ;  /* 0x0000002c2d2a723e */ /* 0x000fe400000010ff */
[----:B------:R-:W-:Y:S02]  /*1bc0*/  F2FP.BF16.F32.PACK_AB R43, R47, R46 ;  /* 0x0000002e2f2b723e */ /* 0x000fe400000010ff */
[----:B------:R-:W-:Y:S02]  /*1bd0*/  F2FP.BF16.F32.PACK_AB R49, R51, R50 ;  /* 0x000000323331723e */ /* 0x000fe400000010ff */
[----:B------:R-:W-:Y:S01]  /*1be0*/  F2FP.BF16.F32.PACK_AB R50, R53, R52 ;  /* 0x000000343532723e */ /* 0x000fe200000010ff */
[----:B------:R-:W-:Y:S01]  /*1bf0*/  STSM.16.M88.4 [R4], R40 ;  /* 0x0000002804007844 */ /* 0x000fe20000000200 */
[----:B------:R-:W-:-:S02]  /*1c00*/  F2FP.BF16.F32.PACK_AB R51, R55, R54 ;  /* 0x000000363733723e */ /* 0x000fc400000010ff */
[----:B------:R-:W-:-:S03]  /*1c10*/  ISETP.LT.U32.AND P0, PT, R6, 0x40, P0 ;  /* 0x000000400600780c */ /* 0x000fc60000701070 */
[----:B------:R-:W-:Y:S01]  /*1c20*/  STSM.16.M88.4 [R3], R48 ;  /* 0x0000003003007844 */ /* 0x000fe20000000200 */
[----:B------:R1:W-:Y:S06]  /*1c30*/  MEMBAR.ALL.CTA ;  /* 0x0000000000007992 */ /* 0x0003ec0000008000 */
[----:B-1----:R-:W1:Y:S03]  /*1c40*/  FENCE.VIEW.ASYNC.S ;  /* 0x00000000000073c6 */ /* 0x002e660000000000 */
[----:B-1----:R-:W-:Y:S01]  /*1c50*/  VOTEU.ANY UP0, P0 ;  /* 0x00000000003f7886 */ /* 0x002fe20000000100 */
[----:B------:R-:W-:-:S04]  /*1c60*/  VOTEU.ANY UP1, P0 ;  /* 0x00000000003f7886 */ /* 0x000fc80000020100 */
[----:B----4-:R-:W-:Y:S01]  /*1c70*/  @UP0 UMOV UR4, UR18 ;  /* 0x0000001200040c82 */ /* 0x010fe20008000000 */
[----:B------:R-:W-:Y:S01]  /*1c80*/  @UP0 UMOV UR5, UR19 ;  /* 0x0000001300050c82 */ /* 0x000fe20008000000 */
[----:B------:R-:W-:Y:S06]  /*1c90*/  BAR.SYNC.DEFER_BLOCKING 0x0 ;  /* 0x0000000000007b1d */ /* 0x000fec0000010000 */
[----:B------:R1:W-:Y:S01]  /*1ca0*/  @UP1 UTMASTG.2D [UR8], [UR4] ;  /* 0x00000008040013b5 */ /* 0x0003e20008008000 */
[----:B------:R0:W-:Y:S01]  /*1cb0*/  UTMACMDFLUSH ;  /* 0x00000000000079b7 */ /* 0x0001e20000000000 */
[----:B------:R-:W-:-:S04]  /*1cc0*/  DEPBAR.LE SB0, 0x0 ;  /* 0x000080000000791a */ /* 0x000fc80000000000 */
[----:B------:R-:W-:Y:S06]  /*1cd0*/  BAR.SYNC.DEFER_BLOCKING 0x0 ;  /* 0x0000000000007b1d */ /* 0x000fec0000010000 */
[----:B-1----:R-:W-:Y:S05]  /*1ce0*/  EXIT ;  /* 0x000000000000794d */ /* 0x002fea0003800000 */
.L_x_48:
[----:B------:R-:W1:Y:S02]  /*1cf0*/  SYNCS.PHASECHK.TRANS64.TRYWAIT P0, [UR12+0x6000], R2 ;  /* 0x00600002ff0075a7 */ /* 0x000e64000800014c */
[----:B-1----:R-:W-:Y:S05]  /*1d00*/  @!P0 BRA `(.L_x_48) ;  /* 0xfffffffc00f88947 */ /* 0x002fea000383ffff */
[----:B------:R-:W-:Y:S05]  /*1d10*/  BRA `(.L_x_50) ;  /* 0xfffffff800b87947 */ /* 0x000fea000383ffff */
.L_x_51:
[----:B------:R-:W-:-:S00]  /*1d20*/  BRA `(.L_x_51) ;  /* 0xfffffffc00fc7947 */ /* 0x000fc0000383ffff */
[----:B------:R-:W-:-:S00]  /*1d30*/  NOP ;  /* 0x0000000000007918 */ /* 0x000fc00000000000 */
        /* <DEDUP_REMOVED lines=12> */
.L_x_52:


//--------------------- .nv.shared.gluon_wgmma    --------------------------
	.section	.nv.shared.gluon_wgmma,"aw",@nobits
	.sectionflags	@""
	.align	16
	.zero		1024


//--------------------- .nv.shared.reserved.0     --------------------------
	.section	.nv.shared.reserved.0,"aw",@nobits
	.weak		__nv_reservedSMEM_offset_0_alias
	.size		__nv_reservedSMEM_offset_0_alias, 0, 0
	.other		__nv_reservedSMEM_offset_0_alias,@"STO_CUDA_RESERVED_SHARED STV_DEFAULT"
__nv_reservedSMEM_offset_0_alias:
	.zero		0


//--------------------- .nv.constant0.gluon_wgmma --------------------------
	.section	.nv.constant0.gluon_wgmma,"a",@progbits
	.sectionflags	@""
	.align	4
.nv.constant0.gluon_wgmma:
	.zero		608


//--------------------- SYMBOLS --------------------------

	.type		.nv.reservedSmem.offset0,@object
	.size		.nv.reservedSmem.offset0,0x4
